	.target	sm_90a

	.elftype	@"ET_EXEC"


//--------------------- .note.nv.tkinfo           --------------------------
	.section	.note.nv.tkinfo,"",@"SHT_NOTE"
	.sectionflags	@"SHF_NOTE_NV_TKINFO"
	.tkinfo
        /*0018*/ 	.word	0x00000002
        /*0030*/ 	.string	""
        /*0030*/ 	.string	"ptxas"
        /*0030*/ 	.string	"Cuda compilation tools, release 13.0, V13.0.88"
        /*0030*/ 	.string	"Build cuda_13.0.r13.0/compiler.36424714_0"
        /*0030*/ 	.string	"-arch sm_90a -m 64 "



//--------------------- .note.nv.cuinfo           --------------------------
	.section	.note.nv.cuinfo,"",@"SHT_NOTE"
	.sectionflags	@"SHF_NOTE_NV_CUINFO"
        /*0018*/ 	.short	0x0002
        /*001a*/ 	.short	0x005a
        /*001c*/ 	.short	0x0082
	.zero		2


//--------------------- .nv.info                  --------------------------
	.section	.nv.info,"",@"SHT_CUDA_INFO"
	.align	4


	//----- nvinfo : EIATTR_REGCOUNT
	.align		4
        /*0000*/ 	.byte	0x04, 0x2f
        /*0002*/ 	.short	(.L_15 - .L_14)
	.align		4
.L_14:
        /*0004*/ 	.word	index@(_ZN7cutlass13device_kernelINS_4gemm6kernel13GemmUniversalIN4cute5tupleIJiiiiEEENS1_10collective13CollectiveMmaINS1_34MainloopSm90TmaGmmaWarpSpecializedILi6ENS5_IJNS4_1CILi4EEENSA_ILi1EEESC_EEENS1_35KernelTmaWarpSpecializedCooperativeEEENS5_IJNSA_ILi128EEESG_NSA_ILi64EEEEEENS_6half_tENS5_IJSC_llEEESJ_SK_NS4_8TiledMMAINS4_8MMA_AtomIJNS4_4SM904GMMA26MMA_64x128x16_F32F16F16_SSILNSO_5MajorE1ELSQ_1ELNSO_7ScaleInE1ELSR_1EEEEEENS4_6LayoutINS5_IJNSA_ILi2EEESC_SC_EEENS5_IJSC_NSA_ILi0EEESX_EEEEENS5_IJNS4_10UnderscoreES10_S10_EEEEENS4_13SM90_TMA_LOADENS4_14ComposedLayoutINS4_7SwizzleILi3ELi4ELi3EEENS4_18smem_ptr_flag_bitsILi16EEENSU_INS5_IJSH_NSA_ILi8EEEEEENS5_IJSC_SH_EEEEEEEvNS4_8identityENS4_23SM90_TMA_LOAD_MULTICASTES1D_vS1E_EENS_8epilogue10collective6detail29Sm90TmaWarpSpecializedAdapterINS1I_15DefaultEpilogueISJ_NS5_IJlSC_lEEES1M_NS1H_6thread17LinearCombinationISJ_Li1EffLNS1N_9ScaleType4KindE0ELNS_15FloatRoundStyleE2ESJ_EENS1_15EpilogueDefaultEEEEEvvEEEEvNT_6ParamsE)
        /*0008*/ 	.word	0x000000a8


	//----- nvinfo : EIATTR_FRAME_SIZE
	.align		4
.L_15:
        /*000c*/ 	.byte	0x04, 0x11
        /*000e*/ 	.short	(.L_17 - .L_16)
	.align		4
.L_16:
        /*0010*/ 	.word	index@(_ZN7cutlass13device_kernelINS_4gemm6kernel13GemmUniversalIN4cute5tupleIJiiiiEEENS1_10collective13CollectiveMmaINS1_34MainloopSm90TmaGmmaWarpSpecializedILi6ENS5_IJNS4_1CILi4EEENSA_ILi1EEESC_EEENS1_35KernelTmaWarpSpecializedCooperativeEEENS5_IJNSA_ILi128EEESG_NSA_ILi64EEEEEENS_6half_tENS5_IJSC_llEEESJ_SK_NS4_8TiledMMAINS4_8MMA_AtomIJNS4_4SM904GMMA26MMA_64x128x16_F32F16F16_SSILNSO_5MajorE1ELSQ_1ELNSO_7ScaleInE1ELSR_1EEEEEENS4_6LayoutINS5_IJNSA_ILi2EEESC_SC_EEENS5_IJSC_NSA_ILi0EEESX_EEEEENS5_IJNS4_10UnderscoreES10_S10_EEEEENS4_13SM90_TMA_LOADENS4_14ComposedLayoutINS4_7SwizzleILi3ELi4ELi3EEENS4_18smem_ptr_flag_bitsILi16EEENSU_INS5_IJSH_NSA_ILi8EEEEEENS5_IJSC_SH_EEEEEEEvNS4_8identityENS4_23SM90_TMA_LOAD_MULTICASTES1D_vS1E_EENS_8epilogue10collective6detail29Sm90TmaWarpSpecializedAdapterINS1I_15DefaultEpilogueISJ_NS5_IJlSC_lEEES1M_NS1H_6thread17LinearCombinationISJ_Li1EffLNS1N_9ScaleType4KindE0ELNS_15FloatRoundStyleE2ESJ_EENS1_15EpilogueDefaultEEEEEvvEEEEvNT_6ParamsE)
        /*0014*/ 	.word	0x00000000


	//----- nvinfo : EIATTR_MIN_STACK_SIZE
	.align		4
.L_17:
        /*0018*/ 	.byte	0x04, 0x12
        /*001a*/ 	.short	(.L_19 - .L_18)
	.align		4
.L_18:
        /*001c*/ 	.word	index@(_ZN7cutlass13device_kernelINS_4gemm6kernel13GemmUniversalIN4cute5tupleIJiiiiEEENS1_10collective13CollectiveMmaINS1_34MainloopSm90TmaGmmaWarpSpecializedILi6ENS5_IJNS4_1CILi4EEENSA_ILi1EEESC_EEENS1_35KernelTmaWarpSpecializedCooperativeEEENS5_IJNSA_ILi128EEESG_NSA_ILi64EEEEEENS_6half_tENS5_IJSC_llEEESJ_SK_NS4_8TiledMMAINS4_8MMA_AtomIJNS4_4SM904GMMA26MMA_64x128x16_F32F16F16_SSILNSO_5MajorE1ELSQ_1ELNSO_7ScaleInE1ELSR_1EEEEEENS4_6LayoutINS5_IJNSA_ILi2EEESC_SC_EEENS5_IJSC_NSA_ILi0EEESX_EEEEENS5_IJNS4_10UnderscoreES10_S10_EEEEENS4_13SM90_TMA_LOADENS4_14ComposedLayoutINS4_7SwizzleILi3ELi4ELi3EEENS4_18smem_ptr_flag_bitsILi16EEENSU_INS5_IJSH_NSA_ILi8EEEEEENS5_IJSC_SH_EEEEEEEvNS4_8identityENS4_23SM90_TMA_LOAD_MULTICASTES1D_vS1E_EENS_8epilogue10collective6detail29Sm90TmaWarpSpecializedAdapterINS1I_15DefaultEpilogueISJ_NS5_IJlSC_lEEES1M_NS1H_6thread17LinearCombinationISJ_Li1EffLNS1N_9ScaleType4KindE0ELNS_15FloatRoundStyleE2ESJ_EENS1_15EpilogueDefaultEEEEEvvEEEEvNT_6ParamsE)
        /*0020*/ 	.word	0x00000000
.L_19:


//--------------------- .nv.compat                --------------------------
	.section	.nv.compat,"",@"SHT_CUDA_COMPAT_INFO"
	.align	4
        /*0000*/ 	.byte	0x02, 0x09, 0x01, 0x00, 0x02, 0x02, 0x04, 0x00, 0x02, 0x05, 0x05, 0x00, 0x03, 0x07, 0x01, 0x01
        /*0010*/ 	.byte	0x02, 0x03, 0x01, 0x00, 0x02, 0x06, 0x01, 0x00, 0x04, 0x0b, 0x08, 0x00, 0x00, 0x00, 0x00, 0x00
        /*0020*/ 	.byte	0x00, 0x00, 0x00, 0x00


//--------------------- .nv.info._ZN7cutlass13device_kernelINS_4gemm6kernel13GemmUniversalIN4cute5tupleIJiiiiEEENS1_10collective13CollectiveMmaINS1_34MainloopSm90TmaGmmaWarpSpecializedILi6ENS5_IJNS4_1CILi4EEENSA_ILi1EEESC_EEENS1_35KernelTmaWarpSpecializedCooperativeEEENS5_IJNSA_ILi128EEESG_NSA_ILi64EEEEEENS_6half_tENS5_IJSC_llEEESJ_SK_NS4_8TiledMMAINS4_8MMA_AtomIJNS4_4SM904GMMA26MMA_64x128x16_F32F16F16_SSILNSO_5MajorE1ELSQ_1ELNSO_7ScaleInE1ELSR_1EEEEEENS4_6LayoutINS5_IJNSA_ILi2EEESC_SC_EEENS5_IJSC_NSA_ILi0EEESX_EEEEENS5_IJNS4_10UnderscoreES10_S10_EEEEENS4_13SM90_TMA_LOADENS4_14ComposedLayoutINS4_7SwizzleILi3ELi4ELi3EEENS4_18smem_ptr_flag_bitsILi16EEENSU_INS5_IJSH_NSA_ILi8EEEEEENS5_IJSC_SH_EEEEEEEvNS4_8identityENS4_23SM90_TMA_LOAD_MULTICASTES1D_vS1E_EENS_8epilogue10collective6detail29Sm90TmaWarpSpecializedAdapterINS1I_15DefaultEpilogueISJ_NS5_IJlSC_lEEES1M_NS1H_6thread17LinearCombinationISJ_Li1EffLNS1N_9ScaleType4KindE0ELNS_15FloatRoundStyleE2ESJ_EENS1_15EpilogueDefaultEEEEEvvEEEEvNT_6ParamsE --------------------------
	.section	.nv.info._ZN7cutlass13device_kernelINS_4gemm6kernel13GemmUniversalIN4cute5tupleIJiiiiEEENS1_10collective13CollectiveMmaINS1_34MainloopSm90TmaGmmaWarpSpecializedILi6ENS5_IJNS4_1CILi4EEENSA_ILi1EEESC_EEENS1_35KernelTmaWarpSpecializedCooperativeEEENS5_IJNSA_ILi128EEESG_NSA_ILi64EEEEEENS_6half_tENS5_IJSC_llEEESJ_SK_NS4_8TiledMMAINS4_8MMA_AtomIJNS4_4SM904GMMA26MMA_64x128x16_F32F16F16_SSILNSO_5MajorE1ELSQ_1ELNSO_7ScaleInE1ELSR_1EEEEEENS4_6LayoutINS5_IJNSA_ILi2EEESC_SC_EEENS5_IJSC_NSA_ILi0EEESX_EEEEENS5_IJNS4_10UnderscoreES10_S10_EEEEENS4_13SM90_TMA_LOADENS4_14ComposedLayoutINS4_7SwizzleILi3ELi4ELi3EEENS4_18smem_ptr_flag_bitsILi16EEENSU_INS5_IJSH_NSA_ILi8EEEEEENS5_IJSC_SH_EEEEEEEvNS4_8identityENS4_23SM90_TMA_LOAD_MULTICASTES1D_vS1E_EENS_8epilogue10collective6detail29Sm90TmaWarpSpecializedAdapterINS1I_15DefaultEpilogueISJ_NS5_IJlSC_lEEES1M_NS1H_6thread17LinearCombinationISJ_Li1EffLNS1N_9ScaleType4KindE0ELNS_15FloatRoundStyleE2ESJ_EENS1_15EpilogueDefaultEEEEEvvEEEEvNT_6ParamsE,"",@"SHT_CUDA_INFO"
	.sectionflags	@""
	.align	4


	//----- nvinfo : EIATTR_CUDA_API_VERSION
	.align		4
        /*0000*/ 	.byte	0x04, 0x37
        /*0002*/ 	.short	(.L_21 - .L_20)
.L_20:
        /*0004*/ 	.word	0x00000082


	//----- nvinfo : EIATTR_KPARAM_INFO
	.align		4
.L_21:
        /*0008*/ 	.byte	0x04, 0x17
        /*000a*/ 	.short	(.L_23 - .L_22)
.L_22:
        /*000c*/ 	.word	0x00000000
        /*0010*/ 	.short	0x0000
        /*0012*/ 	.short	0x0070
        /*0014*/ 	.byte	0x00, 0xf0, 0x01, 0x10


	//----- nvinfo : EIATTR_SPARSE_MMA_MASK
	.align		4
.L_23:
        /*0018*/ 	.byte	0x03, 0x50
        /*001a*/ 	.short	0x0000


	//----- nvinfo : EIATTR_MAXREG_COUNT
	.align		4
        /*001c*/ 	.byte	0x03, 0x1b
        /*001e*/ 	.short	0x00a8


	//----- nvinfo : EIATTR_NUM_BARRIERS
	.align		4
        /*0020*/ 	.byte	0x02, 0x4c
        /*0022*/ 	.byte	0x01
	.zero		1


	//----- nvinfo : EIATTR_EXTERNS
	.align		4
        /*0024*/ 	.byte	0x04, 0x0f
        /*0026*/ 	.short	(.L_25 - .L_24)


	//   ....[0]....
	.align		4
.L_24:
        /*0028*/ 	.word	index@(__assertfail)


	//----- nvinfo : EIATTR_MERCURY_ISA_VERSION
	.align		4
.L_25:
        /*002c*/ 	.byte	0x03, 0x5f
        /*002e*/ 	.short	0x0101


	//----- nvinfo : EIATTR_INT_WARP_WIDE_INSTR_OFFSETS
	.align		4
        /*0030*/ 	.byte	0x04, 0x31
        /*0032*/ 	.short	(.L_27 - .L_26)


	//   ....[0]....
.L_26:
        /*0034*/ 	.word	0x00000510


	//   ....[1]....
        /*0038*/ 	.word	0x00000530


	//   ....[2]....
        /*003c*/ 	.word	0x000006b0


	//   ....[3]....
        /*0040*/ 	.word	0x00001f50


	//----- nvinfo : EIATTR_COOP_GROUP_MASK_REGIDS
	.align		4
.L_27:
        /*0044*/ 	.byte	0x04, 0x29
        /*0046*/ 	.short	(.L_29 - .L_28)


	//   ....[0]....
.L_28:
        /*0048*/ 	.word	0xffffffff


	//   ....[1]....
        /*004c*/ 	.word	0xffffffff


	//   ....[2]....
        /*0050*/ 	.word	0xffffffff


	//   ....[3]....
        /*0054*/ 	.word	0xffffffff


	//   ....[4]....
        /*0058*/ 	.word	0xffffffff


	//   ....[5]....
        /*005c*/ 	.word	0xffffffff


	//----- nvinfo : EIATTR_COOP_GROUP_INSTR_OFFSETS
	.align		4
.L_29:
        /*0060*/ 	.byte	0x04, 0x28
        /*0062*/ 	.short	(.L_31 - .L_30)


	//   ....[0]....
.L_30:
        /*0064*/ 	.word	0x00000060


	//   ....[1]....
        /*0068*/ 	.word	0x00000070


	//   ....[2]....
        /*006c*/ 	.word	0x00000130


	//   ....[3]....
        /*0070*/ 	.word	0x00000340


	//   ....[4]....
        /*0074*/ 	.word	0x00000860


	//   ....[5]....
        /*0078*/ 	.word	0x000014e0


	//----- nvinfo : EIATTR_REG_RECONFIG
	.align		4
.L_31:
        /*007c*/ 	.byte	0x01, 0x54
	.zero		2


	//----- nvinfo : EIATTR_SYSCALL_OFFSETS
	.align		4
        /*0080*/ 	.byte	0x04, 0x46
        /*0082*/ 	.short	(.L_33 - .L_32)


	//   ....[0]....
.L_32:
        /*0084*/ 	.word	0x000016c0


	//----- nvinfo : EIATTR_MBARRIER_INSTR_OFFSETS
	.align		4
.L_33:
        /*0088*/ 	.byte	0x04, 0x39
        /*008a*/ 	.short	(.L_35 - .L_34)


	//   ....[0]....
.L_34:
        /*008c*/ 	.word	0x00000250
        /*0090*/ 	.word	0x000000ff
        /*0094*/ 	.word	0x00000000
        /*0098*/ 	.short	0x0100
        /*009a*/ 	.byte	0x08
	.zero		1


	//   ....[1]....
        /*009c*/ 	.word	0x00000260
        /*00a0*/ 	.word	0x000000ff
        /*00a4*/ 	.word	0x00000030
        /*00a8*/ 	.short	0x0100
        /*00aa*/ 	.byte	0x08
	.zero		1


	//   ....[2]....
        /*00ac*/ 	.word	0x00000270
        /*00b0*/ 	.word	0x000000ff
        /*00b4*/ 	.word	0x00000008
        /*00b8*/ 	.short	0x0100
        /*00ba*/ 	.byte	0x08
	.zero		1


	//   ....[3]....
        /*00bc*/ 	.word	0x00000280
        /*00c0*/ 	.word	0x000000ff
        /*00c4*/ 	.word	0x00000038
        /*00c8*/ 	.short	0x0100
        /*00ca*/ 	.byte	0x08
	.zero		1


	//   ....[4]....
        /*00cc*/ 	.word	0x00000290
        /*00d0*/ 	.word	0x000000ff
        /*00d4*/ 	.word	0x00000010
        /*00d8*/ 	.short	0x0100
        /*00da*/ 	.byte	0x08
	.zero		1


	//   ....[5]....
        /*00dc*/ 	.word	0x000002a0
        /*00e0*/ 	.word	0x000000ff
        /*00e4*/ 	.word	0x00000040
        /*00e8*/ 	.short	0x0100
        /*00ea*/ 	.byte	0x08
	.zero		1


	//   ....[6]....
        /*00ec*/ 	.word	0x000002b0
        /*00f0*/ 	.word	0x000000ff
        /*00f4*/ 	.word	0x00000018
        /*00f8*/ 	.short	0x0100
        /*00fa*/ 	.byte	0x08
	.zero		1


	//   ....[7]....
        /*00fc*/ 	.word	0x000002c0
        /*0100*/ 	.word	0x000000ff
        /*0104*/ 	.word	0x00000048
        /*0108*/ 	.short	0x0100
        /*010a*/ 	.byte	0x08
	.zero		1


	//   ....[8]....
        /*010c*/ 	.word	0x000002d0
        /*0110*/ 	.word	0x000000ff
        /*0114*/ 	.word	0x00000020
        /*0118*/ 	.short	0x0100
        /*011a*/ 	.byte	0x08
	.zero		1


	//   ....[9]....
        /*011c*/ 	.word	0x000002e0
        /*0120*/ 	.word	0x000000ff
        /*0124*/ 	.word	0x00000050
        /*0128*/ 	.short	0x0100
        /*012a*/ 	.byte	0x08
	.zero		1


	//   ....[10]....
        /*012c*/ 	.word	0x000002f0
        /*0130*/ 	.word	0x000000ff
        /*0134*/ 	.word	0x00000028
        /*0138*/ 	.short	0x0100
        /*013a*/ 	.byte	0x08
	.zero		1


	//   ....[11]....
        /*013c*/ 	.word	0x00000300
        /*0140*/ 	.word	0x000000ff
        /*0144*/ 	.word	0x00000058
        /*0148*/ 	.short	0x0100
        /*014a*/ 	.byte	0x08
	.zero		1


	//   ....[12]....
        /*014c*/ 	.word	0x00000740
        /*0150*/ 	.word	0x000000ff
        /*0154*/ 	.word	0x00000070
        /*0158*/ 	.short	0x0100
        /*015a*/ 	.byte	0x06
	.zero		1


	//   ....[13]....
        /*015c*/ 	.word	0x000007e0
        /*0160*/ 	.word	0x000000ff
        /*0164*/ 	.word	0x00000078
        /*0168*/ 	.short	0x0100
        /*016a*/ 	.byte	0x06
	.zero		1


	//   ....[14]....
        /*016c*/ 	.word	0x00001780
        /*0170*/ 	.word	0x00000003
        /*0174*/ 	.word	0x00000000
        /*0178*/ 	.short	0x010a
        /*017a*/ 	.byte	0x3f
	.zero		1


	//   ....[15]....
        /*017c*/ 	.word	0x000017e0
        /*0180*/ 	.word	0x00000003
        /*0184*/ 	.word	0x00000000
        /*0188*/ 	.short	0x010a
        /*018a*/ 	.byte	0x3f
	.zero		1


	//   ....[16]....
        /*018c*/ 	.word	0x00001b60
        /*0190*/ 	.word	0x00000005
        /*0194*/ 	.word	0x00000000
        /*0198*/ 	.short	0x010a
        /*019a*/ 	.byte	0x3f
	.zero		1


	//   ....[17]....
        /*019c*/ 	.word	0x00001ba0
        /*01a0*/ 	.word	0x00000005
        /*01a4*/ 	.word	0x00000000
        /*01a8*/ 	.short	0x010a
        /*01aa*/ 	.byte	0x3f
	.zero		1


	//   ....[18]....
        /*01ac*/ 	.word	0x00001e00
        /*01b0*/ 	.word	0x00000004
        /*01b4*/ 	.word	0x00000000
        /*01b8*/ 	.short	0x0101
        /*01ba*/ 	.byte	0x3f
	.zero		1


	//   ....[19]....
        /*01bc*/ 	.word	0x00001ff0
        /*01c0*/ 	.word	0x00000000
        /*01c4*/ 	.word	0x00000000
        /*01c8*/ 	.short	0x0101
        /*01ca*/ 	.byte	0x3f
	.zero		1


	//   ....[20]....
        /*01cc*/ 	.word	0x00007160
        /*01d0*/ 	.word	0x00000018
        /*01d4*/ 	.word	0x00000030
        /*01d8*/ 	.short	0x010a
        /*01da*/ 	.byte	0x3f
	.zero		1


	//   ....[21]....
        /*01dc*/ 	.word	0x000075b0
        /*01e0*/ 	.word	0x00000006
        /*01e4*/ 	.word	0x00000078
        /*01e8*/ 	.short	0x0101
        /*01ea*/ 	.byte	0x3f
	.zero		1


	//   ....[22]....
        /*01ec*/ 	.word	0x00007d00
        /*01f0*/ 	.word	0x00000007
        /*01f4*/ 	.word	0x00000000
        /*01f8*/ 	.short	0x010a
        /*01fa*/ 	.byte	0x3f
	.zero		1


	//   ....[23]....
        /*01fc*/ 	.word	0x00007d80
        /*0200*/ 	.word	0x00000006
        /*0204*/ 	.word	0x00000000
        /*0208*/ 	.short	0x010a
        /*020a*/ 	.byte	0x3f
	.zero		1


	//   ....[24]....
        /*020c*/ 	.word	0x00007e10
        /*0210*/ 	.word	0x00000007
        /*0214*/ 	.word	0x00000000
        /*0218*/ 	.short	0x010a
        /*021a*/ 	.byte	0x3f
	.zero		1


	//   ....[25]....
        /*021c*/ 	.word	0x00007ea0
        /*0220*/ 	.word	0x00000006
        /*0224*/ 	.word	0x00000000
        /*0228*/ 	.short	0x010a
        /*022a*/ 	.byte	0x3f
	.zero		1


	//   ....[26]....
        /*022c*/ 	.word	0x00007f30
        /*0230*/ 	.word	0x00000007
        /*0234*/ 	.word	0x00000000
        /*0238*/ 	.short	0x010a
        /*023a*/ 	.byte	0x3f
	.zero		1


	//   ....[27]....
        /*023c*/ 	.word	0x00007fc0
        /*0240*/ 	.word	0x00000005
        /*0244*/ 	.word	0x00000000
        /*0248*/ 	.short	0x010a
        /*024a*/ 	.byte	0x3f
	.zero		1


	//   ....[28]....
        /*024c*/ 	.word	0x00008020
        /*0250*/ 	.word	0x00000003
        /*0254*/ 	.word	0x00000000
        /*0258*/ 	.short	0x010a
        /*025a*/ 	.byte	0x3f
	.zero		1


	//   ....[29]....
        /*025c*/ 	.word	0x00008070
        /*0260*/ 	.word	0x00000005
        /*0264*/ 	.word	0x00000000
        /*0268*/ 	.short	0x010a
        /*026a*/ 	.byte	0x3f
	.zero		1


	//   ....[30]....
        /*026c*/ 	.word	0x00008140
        /*0270*/ 	.word	0x00000018
        /*0274*/ 	.word	0x00000030
        /*0278*/ 	.short	0x010a
        /*027a*/ 	.byte	0x3f
	.zero		1


	//   ....[31]....
        /*027c*/ 	.word	0x00008210
        /*0280*/ 	.word	0x00000007
        /*0284*/ 	.word	0x00000000
        /*0288*/ 	.short	0x010a
        /*028a*/ 	.byte	0x3f
	.zero		1


	//   ....[32]....
        /*028c*/ 	.word	0x00008260
        /*0290*/ 	.word	0x00000006
        /*0294*/ 	.word	0x00000000
        /*0298*/ 	.short	0x010a
        /*029a*/ 	.byte	0x3f
	.zero		1


	//   ....[33]....
        /*029c*/ 	.word	0x000082b0
        /*02a0*/ 	.word	0x00000007
        /*02a4*/ 	.word	0x00000000
        /*02a8*/ 	.short	0x010a
        /*02aa*/ 	.byte	0x3f
	.zero		1


	//   ....[34]....
        /*02ac*/ 	.word	0x00008300
        /*02b0*/ 	.word	0x00000006
        /*02b4*/ 	.word	0x00000000
        /*02b8*/ 	.short	0x010a
        /*02ba*/ 	.byte	0x3f
	.zero		1


	//   ....[35]....
        /*02bc*/ 	.word	0x00008350
        /*02c0*/ 	.word	0x00000007
        /*02c4*/ 	.word	0x00000000
        /*02c8*/ 	.short	0x010a
        /*02ca*/ 	.byte	0x3f
	.zero		1


	//----- nvinfo : EIATTR_NUM_MBARRIERS
	.align		4
.L_35:
        /*02cc*/ 	.byte	0x03, 0x38
        /*02ce*/ 	.short	0x000e


	//----- nvinfo : EIATTR_EXIT_INSTR_OFFSETS
	.align		4
        /*02d0*/ 	.byte	0x04, 0x1c
        /*02d2*/ 	.short	(.L_37 - .L_36)


	//   ....[0]....
.L_36:
        /*02d4*/ 	.word	0x00000a30


	//   ....[1]....
        /*02d8*/ 	.word	0x00001240


	//   ....[2]....
        /*02dc*/ 	.word	0x000068a0


	//   ....[3]....
        /*02e0*/ 	.word	0x00006e00


	//   ....[4]....
        /*02e4*/ 	.word	0x00008010


	//----- nvinfo : EIATTR_MAX_THREADS
	.align		4
.L_37:
        /*02e8*/ 	.byte	0x04, 0x05
        /*02ea*/ 	.short	(.L_39 - .L_38)
.L_38:
        /*02ec*/ 	.word	0x00000180
        /*02f0*/ 	.word	0x00000001
        /*02f4*/ 	.word	0x00000001


	//----- nvinfo : EIATTR_CRS_STACK_SIZE
	.align		4
.L_39:
        /*02f8*/ 	.byte	0x04, 0x1e
        /*02fa*/ 	.short	(.L_41 - .L_40)
.L_40:
        /*02fc*/ 	.word	0x00000000


	//----- nvinfo : EIATTR_CBANK_PARAM_SIZE
	.align		4
.L_41:
        /*0300*/ 	.byte	0x03, 0x19
        /*0302*/ 	.short	0x0470


	//----- nvinfo : EIATTR_PARAM_CBANK
	.align		4
        /*0304*/ 	.byte	0x04, 0x0a
        /*0306*/ 	.short	(.L_43 - .L_42)
	.align		4
.L_42:
        /*0308*/ 	.word	index@(.nv.constant0._ZN7cutlass13device_kernelINS_4gemm6kernel13GemmUniversalIN4cute5tupleIJiiiiEEENS1_10collective13CollectiveMmaINS1_34MainloopSm90TmaGmmaWarpSpecializedILi6ENS5_IJNS4_1CILi4EEENSA_ILi1EEESC_EEENS1_35KernelTmaWarpSpecializedCooperativeEEENS5_IJNSA_ILi128EEESG_NSA_ILi64EEEEEENS_6half_tENS5_IJSC_llEEESJ_SK_NS4_8TiledMMAINS4_8MMA_AtomIJNS4_4SM904GMMA26MMA_64x128x16_F32F16F16_SSILNSO_5MajorE1ELSQ_1ELNSO_7ScaleInE1ELSR_1EEEEEENS4_6LayoutINS5_IJNSA_ILi2EEESC_SC_EEENS5_IJSC_NSA_ILi0EEESX_EEEEENS5_IJNS4_10UnderscoreES10_S10_EEEEENS4_13SM90_TMA_LOADENS4_14ComposedLayoutINS4_7SwizzleILi3ELi4ELi3EEENS4_18smem_ptr_flag_bitsILi16EEENSU_INS5_IJSH_NSA_ILi8EEEEEENS5_IJSC_SH_EEEEEEEvNS4_8identityENS4_23SM90_TMA_LOAD_MULTICASTES1D_vS1E_EENS_8epilogue10collective6detail29Sm90TmaWarpSpecializedAdapterINS1I_15DefaultEpilogueISJ_NS5_IJlSC_lEEES1M_NS1H_6thread17LinearCombinationISJ_Li1EffLNS1N_9ScaleType4KindE0ELNS_15FloatRoundStyleE2ESJ_EENS1_15EpilogueDefaultEEEEEvvEEEEvNT_6ParamsE)
        /*030c*/ 	.short	0x0210
        /*030e*/ 	.short	0x0470


	//----- nvinfo : EIATTR_SW_WAR
	.align		4
.L_43:
        /*0310*/ 	.byte	0x04, 0x36
        /*0312*/ 	.short	(.L_45 - .L_44)
.L_44:
        /*0314*/ 	.word	0x00000008
.L_45:


//--------------------- .nv.callgraph             --------------------------
	.section	.nv.callgraph,"",@"SHT_CUDA_CALLGRAPH"
	.align	4
	.sectionentsize	8
	.align		4
        /*0000*/ 	.word	0x00000000
	.align		4
        /*0004*/ 	.word	0xffffffff
	.align		4
        /*0008*/ 	.word	index@(_ZN7cutlass13device_kernelINS_4gemm6kernel13GemmUniversalIN4cute5tupleIJiiiiEEENS1_10collective13CollectiveMmaINS1_34MainloopSm90TmaGmmaWarpSpecializedILi6ENS5_IJNS4_1CILi4EEENSA_ILi1EEESC_EEENS1_35KernelTmaWarpSpecializedCooperativeEEENS5_IJNSA_ILi128EEESG_NSA_ILi64EEEEEENS_6half_tENS5_IJSC_llEEESJ_SK_NS4_8TiledMMAINS4_8MMA_AtomIJNS4_4SM904GMMA26MMA_64x128x16_F32F16F16_SSILNSO_5MajorE1ELSQ_1ELNSO_7ScaleInE1ELSR_1EEEEEENS4_6LayoutINS5_IJNSA_ILi2EEESC_SC_EEENS5_IJSC_NSA_ILi0EEESX_EEEEENS5_IJNS4_10UnderscoreES10_S10_EEEEENS4_13SM90_TMA_LOADENS4_14ComposedLayoutINS4_7SwizzleILi3ELi4ELi3EEENS4_18smem_ptr_flag_bitsILi16EEENSU_INS5_IJSH_NSA_ILi8EEEEEENS5_IJSC_SH_EEEEEEEvNS4_8identityENS4_23SM90_TMA_LOAD_MULTICASTES1D_vS1E_EENS_8epilogue10collective6detail29Sm90TmaWarpSpecializedAdapterINS1I_15DefaultEpilogueISJ_NS5_IJlSC_lEEES1M_NS1H_6thread17LinearCombinationISJ_Li1EffLNS1N_9ScaleType4KindE0ELNS_15FloatRoundStyleE2ESJ_EENS1_15EpilogueDefaultEEEEEvvEEEEvNT_6ParamsE)
	.align		4
        /*000c*/ 	.word	index@(__assertfail)
	.align		4
        /*0010*/ 	.word	0x00000000
	.align		4
        /*0014*/ 	.word	0xfffffffe
	.align		4
        /*0018*/ 	.word	0x00000000
	.align		4
        /*001c*/ 	.word	0xfffffffd
	.align		4
        /*0020*/ 	.word	0x00000000
	.align		4
        /*0024*/ 	.word	0xfffffffc


//--------------------- .nv.constant4             --------------------------
	.section	.nv.constant4,"a",@progbits
	.align	8
	.align		8
.nv.constant4:
        /*0000*/ 	.dword	__assertfail
	.align		8
        /*0008*/ 	.dword	__unnamed_1
	.align		8
        /*0010*/ 	.dword	_ZN40_INTERNAL_327348fb_4_k_cu_c0cdb1a8_216294cuda3std3__45__cpo5beginE
	.align		8
        /*0018*/ 	.dword	_ZN40_INTERNAL_327348fb_4_k_cu_c0cdb1a8_216294cuda3std3__45__cpo3endE
	.align		8
        /*0020*/ 	.dword	_ZN40_INTERNAL_327348fb_4_k_cu_c0cdb1a8_216294cuda3std3__45__cpo6cbeginE
	.align		8
        /*0028*/ 	.dword	_ZN40_INTERNAL_327348fb_4_k_cu_c0cdb1a8_216294cuda3std3__45__cpo4cendE
	.align		8
        /*0030*/ 	.dword	_ZN40_INTERNAL_327348fb_4_k_cu_c0cdb1a8_216294cuda3std3__442_GLOBAL__N__327348fb_4_k_cu_c0cdb1a8_216296ignoreE
	.align		8
        /*0038*/ 	.dword	_ZN40_INTERNAL_327348fb_4_k_cu_c0cdb1a8_216294cuda3std3__419piecewise_constructE
	.align		8
        /*0040*/ 	.dword	_ZN40_INTERNAL_327348fb_4_k_cu_c0cdb1a8_216294cuda3std3__48in_placeE
	.align		8
        /*0048*/ 	.dword	_ZN40_INTERNAL_327348fb_4_k_cu_c0cdb1a8_216294cuda3std6ranges3__45__cpo4swapE
	.align		8
        /*0050*/ 	.dword	_ZN40_INTERNAL_327348fb_4_k_cu_c0cdb1a8_216294cuda3std6ranges3__45__cpo9iter_moveE
	.align		8
        /*0058*/ 	.dword	_ZN40_INTERNAL_327348fb_4_k_cu_c0cdb1a8_216294cute7productE
	.align		8
        /*0060*/ 	.dword	_ZN40_INTERNAL_327348fb_4_k_cu_c0cdb1a8_216294cute1_E
	.align		8
        /*0068*/ 	.dword	$str$22
	.align		8
        /*0070*/ 	.dword	$str$23


//--------------------- .text._ZN7cutlass13device_kernelINS_4gemm6kernel13GemmUniversalIN4cute5tupleIJiiiiEEENS1_10collective13CollectiveMmaINS1_34MainloopSm90TmaGmmaWarpSpecializedILi6ENS5_IJNS4_1CILi4EEENSA_ILi1EEESC_EEENS1_35KernelTmaWarpSpecializedCooperativeEEENS5_IJNSA_ILi128EEESG_NSA_ILi64EEEEEENS_6half_tENS5_IJSC_llEEESJ_SK_NS4_8TiledMMAINS4_8MMA_AtomIJNS4_4SM904GMMA26MMA_64x128x16_F32F16F16_SSILNSO_5MajorE1ELSQ_1ELNSO_7ScaleInE1ELSR_1EEEEEENS4_6LayoutINS5_IJNSA_ILi2EEESC_SC_EEENS5_IJSC_NSA_ILi0EEESX_EEEEENS5_IJNS4_10UnderscoreES10_S10_EEEEENS4_13SM90_TMA_LOADENS4_14ComposedLayoutINS4_7SwizzleILi3ELi4ELi3EEENS4_18smem_ptr_flag_bitsILi16EEENSU_INS5_IJSH_NSA_ILi8EEEEEENS5_IJSC_SH_EEEEEEEvNS4_8identityENS4_23SM90_TMA_LOAD_MULTICASTES1D_vS1E_EENS_8epilogue10collective6detail29Sm90TmaWarpSpecializedAdapterINS1I_15DefaultEpilogueISJ_NS5_IJlSC_lEEES1M_NS1H_6thread17LinearCombinationISJ_Li1EffLNS1N_9ScaleType4KindE0ELNS_15FloatRoundStyleE2ESJ_EENS1_15EpilogueDefaultEEEEEvvEEEEvNT_6ParamsE --------------------------
	.section	.text._ZN7cutlass13device_kernelINS_4gemm6kernel13GemmUniversalIN4cute5tupleIJiiiiEEENS1_10collective13CollectiveMmaINS1_34MainloopSm90TmaGmmaWarpSpecializedILi6ENS5_IJNS4_1CILi4EEENSA_ILi1EEESC_EEENS1_35KernelTmaWarpSpecializedCooperativeEEENS5_IJNSA_ILi128EEESG_NSA_ILi64EEEEEENS_6half_tENS5_IJSC_llEEESJ_SK_NS4_8TiledMMAINS4_8MMA_AtomIJNS4_4SM904GMMA26MMA_64x128x16_F32F16F16_SSILNSO_5MajorE1ELSQ_1ELNSO_7ScaleInE1ELSR_1EEEEEENS4_6LayoutINS5_IJNSA_ILi2EEESC_SC_EEENS5_IJSC_NSA_ILi0EEESX_EEEEENS5_IJNS4_10UnderscoreES10_S10_EEEEENS4_13SM90_TMA_LOADENS4_14ComposedLayoutINS4_7SwizzleILi3ELi4ELi3EEENS4_18smem_ptr_flag_bitsILi16EEENSU_INS5_IJSH_NSA_ILi8EEEEEENS5_IJSC_SH_EEEEEEEvNS4_8identityENS4_23SM90_TMA_LOAD_MULTICASTES1D_vS1E_EENS_8epilogue10collective6detail29Sm90TmaWarpSpecializedAdapterINS1I_15DefaultEpilogueISJ_NS5_IJlSC_lEEES1M_NS1H_6thread17LinearCombinationISJ_Li1EffLNS1N_9ScaleType4KindE0ELNS_15FloatRoundStyleE2ESJ_EENS1_15EpilogueDefaultEEEEEvvEEEEvNT_6ParamsE,"ax",@progbits
	.align	128
.text._ZN7cutlass13device_kernelINS_4gemm6kernel13GemmUniversalIN4cute5tupleIJiiiiEEENS1_10collective13CollectiveMmaINS1_34MainloopSm90TmaGmmaWarpSpecializedILi6ENS5_IJNS4_1CILi4EEENSA_ILi1EEESC_EEENS1_35KernelTmaWarpSpecializedCooperativeEEENS5_IJNSA_ILi128EEESG_NSA_ILi64EEEEEENS_6half_tENS5_IJSC_llEEESJ_SK_NS4_8TiledMMAINS4_8MMA_AtomIJNS4_4SM904GMMA26MMA_64x128x16_F32F16F16_SSILNSO_5MajorE1ELSQ_1ELNSO_7ScaleInE1ELSR_1EEEEEENS4_6LayoutINS5_IJNSA_ILi2EEESC_SC_EEENS5_IJSC_NSA_ILi0EEESX_EEEEENS5_IJNS4_10UnderscoreES10_S10_EEEEENS4_13SM90_TMA_LOADENS4_14ComposedLayoutINS4_7SwizzleILi3ELi4ELi3EEENS4_18smem_ptr_flag_bitsILi16EEENSU_INS5_IJSH_NSA_ILi8EEEEEENS5_IJSC_SH_EEEEEEEvNS4_8identityENS4_23SM90_TMA_LOAD_MULTICASTES1D_vS1E_EENS_8epilogue10collective6detail29Sm90TmaWarpSpecializedAdapterINS1I_15DefaultEpilogueISJ_NS5_IJlSC_lEEES1M_NS1H_6thread17LinearCombinationISJ_Li1EffLNS1N_9ScaleType4KindE0ELNS_15FloatRoundStyleE2ESJ_EENS1_15EpilogueDefaultEEEEEvvEEEEvNT_6ParamsE:
        .type           _ZN7cutlass13device_kernelINS_4gemm6kernel13GemmUniversalIN4cute5tupleIJiiiiEEENS1_10collective13CollectiveMmaINS1_34MainloopSm90TmaGmmaWarpSpecializedILi6ENS5_IJNS4_1CILi4EEENSA_ILi1EEESC_EEENS1_35KernelTmaWarpSpecializedCooperativeEEENS5_IJNSA_ILi128EEESG_NSA_ILi64EEEEEENS_6half_tENS5_IJSC_llEEESJ_SK_NS4_8TiledMMAINS4_8MMA_AtomIJNS4_4SM904GMMA26MMA_64x128x16_F32F16F16_SSILNSO_5MajorE1ELSQ_1ELNSO_7ScaleInE1ELSR_1EEEEEENS4_6LayoutINS5_IJNSA_ILi2EEESC_SC_EEENS5_IJSC_NSA_ILi0EEESX_EEEEENS5_IJNS4_10UnderscoreES10_S10_EEEEENS4_13SM90_TMA_LOADENS4_14ComposedLayoutINS4_7SwizzleILi3ELi4ELi3EEENS4_18smem_ptr_flag_bitsILi16EEENSU_INS5_IJSH_NSA_ILi8EEEEEENS5_IJSC_SH_EEEEEEEvNS4_8identityENS4_23SM90_TMA_LOAD_MULTICASTES1D_vS1E_EENS_8epilogue10collective6detail29Sm90TmaWarpSpecializedAdapterINS1I_15DefaultEpilogueISJ_NS5_IJlSC_lEEES1M_NS1H_6thread17LinearCombinationISJ_Li1EffLNS1N_9ScaleType4KindE0ELNS_15FloatRoundStyleE2ESJ_EENS1_15EpilogueDefaultEEEEEvvEEEEvNT_6ParamsE,@function
        .size           _ZN7cutlass13device_kernelINS_4gemm6kernel13GemmUniversalIN4cute5tupleIJiiiiEEENS1_10collective13CollectiveMmaINS1_34MainloopSm90TmaGmmaWarpSpecializedILi6ENS5_IJNS4_1CILi4EEENSA_ILi1EEESC_EEENS1_35KernelTmaWarpSpecializedCooperativeEEENS5_IJNSA_ILi128EEESG_NSA_ILi64EEEEEENS_6half_tENS5_IJSC_llEEESJ_SK_NS4_8TiledMMAINS4_8MMA_AtomIJNS4_4SM904GMMA26MMA_64x128x16_F32F16F16_SSILNSO_5MajorE1ELSQ_1ELNSO_7ScaleInE1ELSR_1EEEEEENS4_6LayoutINS5_IJNSA_ILi2EEESC_SC_EEENS5_IJSC_NSA_ILi0EEESX_EEEEENS5_IJNS4_10UnderscoreES10_S10_EEEEENS4_13SM90_TMA_LOADENS4_14ComposedLayoutINS4_7SwizzleILi3ELi4ELi3EEENS4_18smem_ptr_flag_bitsILi16EEENSU_INS5_IJSH_NSA_ILi8EEEEEENS5_IJSC_SH_EEEEEEEvNS4_8identityENS4_23SM90_TMA_LOAD_MULTICASTES1D_vS1E_EENS_8epilogue10collective6detail29Sm90TmaWarpSpecializedAdapterINS1I_15DefaultEpilogueISJ_NS5_IJlSC_lEEES1M_NS1H_6thread17LinearCombinationISJ_Li1EffLNS1N_9ScaleType4KindE0ELNS_15FloatRoundStyleE2ESJ_EENS1_15EpilogueDefaultEEEEEvvEEEEvNT_6ParamsE,(.L_x_201 - _ZN7cutlass13device_kernelINS_4gemm6kernel13GemmUniversalIN4cute5tupleIJiiiiEEENS1_10collective13CollectiveMmaINS1_34MainloopSm90TmaGmmaWarpSpecializedILi6ENS5_IJNS4_1CILi4EEENSA_ILi1EEESC_EEENS1_35KernelTmaWarpSpecializedCooperativeEEENS5_IJNSA_ILi128EEESG_NSA_ILi64EEEEEENS_6half_tENS5_IJSC_llEEESJ_SK_NS4_8TiledMMAINS4_8MMA_AtomIJNS4_4SM904GMMA26MMA_64x128x16_F32F16F16_SSILNSO_5MajorE1ELSQ_1ELNSO_7ScaleInE1ELSR_1EEEEEENS4_6LayoutINS5_IJNSA_ILi2EEESC_SC_EEENS5_IJSC_NSA_ILi0EEESX_EEEEENS5_IJNS4_10UnderscoreES10_S10_EEEEENS4_13SM90_TMA_LOADENS4_14ComposedLayoutINS4_7SwizzleILi3ELi4ELi3EEENS4_18smem_ptr_flag_bitsILi16EEENSU_INS5_IJSH_NSA_ILi8EEEEEENS5_IJSC_SH_EEEEEEEvNS4_8identityENS4_23SM90_TMA_LOAD_MULTICASTES1D_vS1E_EENS_8epilogue10collective6detail29Sm90TmaWarpSpecializedAdapterINS1I_15DefaultEpilogueISJ_NS5_IJlSC_lEEES1M_NS1H_6thread17LinearCombinationISJ_Li1EffLNS1N_9ScaleType4KindE0ELNS_15FloatRoundStyleE2ESJ_EENS1_15EpilogueDefaultEEEEEvvEEEEvNT_6ParamsE)
        .other          _ZN7cutlass13device_kernelINS_4gemm6kernel13GemmUniversalIN4cute5tupleIJiiiiEEENS1_10collective13CollectiveMmaINS1_34MainloopSm90TmaGmmaWarpSpecializedILi6ENS5_IJNS4_1CILi4EEENSA_ILi1EEESC_EEENS1_35KernelTmaWarpSpecializedCooperativeEEENS5_IJNSA_ILi128EEESG_NSA_ILi64EEEEEENS_6half_tENS5_IJSC_llEEESJ_SK_NS4_8TiledMMAINS4_8MMA_AtomIJNS4_4SM904GMMA26MMA_64x128x16_F32F16F16_SSILNSO_5MajorE1ELSQ_1ELNSO_7ScaleInE1ELSR_1EEEEEENS4_6LayoutINS5_IJNSA_ILi2EEESC_SC_EEENS5_IJSC_NSA_ILi0EEESX_EEEEENS5_IJNS4_10UnderscoreES10_S10_EEEEENS4_13SM90_TMA_LOADENS4_14ComposedLayoutINS4_7SwizzleILi3ELi4ELi3EEENS4_18smem_ptr_flag_bitsILi16EEENSU_INS5_IJSH_NSA_ILi8EEEEEENS5_IJSC_SH_EEEEEEEvNS4_8identityENS4_23SM90_TMA_LOAD_MULTICASTES1D_vS1E_EENS_8epilogue10collective6detail29Sm90TmaWarpSpecializedAdapterINS1I_15DefaultEpilogueISJ_NS5_IJlSC_lEEES1M_NS1H_6thread17LinearCombinationISJ_Li1EffLNS1N_9ScaleType4KindE0ELNS_15FloatRoundStyleE2ESJ_EENS1_15EpilogueDefaultEEEEEvvEEEEvNT_6ParamsE,@"STO_CUDA_ENTRY STV_DEFAULT"
_ZN7cutlass13device_kernelINS_4gemm6kernel13GemmUniversalIN4cute5tupleIJiiiiEEENS1_10collective13CollectiveMmaINS1_34MainloopSm90TmaGmmaWarpSpecializedILi6ENS5_IJNS4_1CILi4EEENSA_ILi1EEESC_EEENS1_35KernelTmaWarpSpecializedCooperativeEEENS5_IJNSA_ILi128EEESG_NSA_ILi64EEEEEENS_6half_tENS5_IJSC_llEEESJ_SK_NS4_8TiledMMAINS4_8MMA_AtomIJNS4_4SM904GMMA26MMA_64x128x16_F32F16F16_SSILNSO_5MajorE1ELSQ_1ELNSO_7ScaleInE1ELSR_1EEEEEENS4_6LayoutINS5_IJNSA_ILi2EEESC_SC_EEENS5_IJSC_NSA_ILi0EEESX_EEEEENS5_IJNS4_10UnderscoreES10_S10_EEEEENS4_13SM90_TMA_LOADENS4_14ComposedLayoutINS4_7SwizzleILi3ELi4ELi3EEENS4_18smem_ptr_flag_bitsILi16EEENSU_INS5_IJSH_NSA_ILi8EEEEEENS5_IJSC_SH_EEEEEEEvNS4_8identityENS4_23SM90_TMA_LOAD_MULTICASTES1D_vS1E_EENS_8epilogue10collective6detail29Sm90TmaWarpSpecializedAdapterINS1I_15DefaultEpilogueISJ_NS5_IJlSC_lEEES1M_NS1H_6thread17LinearCombinationISJ_Li1EffLNS1N_9ScaleType4KindE0ELNS_15FloatRoundStyleE2ESJ_EENS1_15EpilogueDefaultEEEEEvvEEEEvNT_6ParamsE:
[----:B------:R-:W0:Y:S01]  /*0000*/  LDC R1, c[0x0][0x28] ;  /* 0x00000a00ff017b82 */ /* 0x000e220000000800 */
[----:B------:R-:W1:Y:S01]  /*0010*/  S2R R95, SR_TID.X ;  /* 0x00000000005f7919 */ /* 0x000e620000002100 */
[----:B------:R-:W-:Y:S01]  /*0020*/  ELECT P0, URZ, PT ;  /* 0x00000000003f782f */ /* 0x000fe20003800000 */
[----:B------:R-:W-:Y:S01]  /*0030*/  BSSY B0, `(.L_x_0) ;  /* 0x000000f000007945 */ /* 0x000fe20003800000 */
[--C-:B-1----:R-:W-:Y:S02]  /*0040*/  SHF.R.U32.HI R0, RZ, 0x5, R95.reuse ;  /* 0x00000005ff007819 */ /* 0x102fe4000001165f */
[----:B------:R-:W-:-:S03]  /*0050*/  SHF.R.U32.HI R6, RZ, 0x7, R95 ;  /* 0x00000007ff067819 */ /* 0x000fc6000001165f */
[----:B------:R-:W1:Y:S04]  /*0060*/  SHFL.IDX PT, R3, R0, RZ, 0x1f ;  /* 0x00001fff00037589 */ /* 0x000e6800000e0000 */
[----:B------:R2:W3:Y:S01]  /*0070*/  SHFL.IDX PT, R2, R6, RZ, 0x1f ;  /* 0x00001fff06027589 */ /* 0x0004e200000e0000 */
[----:B-1----:R-:W-:-:S13]  /*0080*/  ISETP.NE.OR P0, PT, R3, RZ, !P0 ;  /* 0x000000ff0300720c */ /* 0x002fda0004705670 */
[----:B0-23--:R-:W-:Y:S05]  /*0090*/  @P0 BRA `(.L_x_1) ;  /* 0x0000000000200947 */ /* 0x00dfea0003800000 */
[----:B------:R-:W-:Y:S02]  /*00a0*/  ULDC.64 UR4, c[0x0][0x198] ;  /* 0x0000660000047ab9 */ /* 0x000fe40000000a00 */
[----:B------:R-:W-:Y:S02]  /*00b0*/  UIADD3 UR6, UP0, UR4, 0xf0, URZ ;  /* 0x000000f004067890 */ /* 0x000fe4000ff1e03f */
[----:B------:R-:W-:Y:S02]  /*00c0*/  UIADD3 UR4, UP1, UR4, 0x1f0, URZ ;  /* 0x000001f004047890 */ /* 0x000fe4000ff3e03f */
[----:B------:R-:W-:Y:S02]  /*00d0*/  UIADD3.X UR7, URZ, UR5, URZ, UP0, !UPT ;  /* 0x000000053f077290 */ /* 0x000fe400087fe43f */
[----:B------:R-:W-:-:S07]  /*00e0*/  UIADD3.X UR5, URZ, UR5, URZ, UP1, !UPT ;  /* 0x000000053f057290 */ /* 0x000fce0008ffe43f */
[----:B------:R0:W-:Y:S02]  /*00f0*/  UTMACCTL.PF [UR6] ;  /* 0x00000000060079b9 */ /* 0x0001e40008040000 */
[----:B------:R0:W-:Y:S02]  /*0100*/  UTMACCTL.PF [UR4] ;  /* 0x00000000040079b9 */ /* 0x0001e40008040000 */
[----:B0-----:R-:W-:Y:S01]  /*0110*/  NOP ;  /* 0x0000000000007918 */ /* 0x001fe20000000000 */
.L_x_1:
[----:B------:R-:W-:Y:S05]  /*0120*/  BSYNC B0 ;  /* 0x0000000000007941 */ /* 0x000fea0003800000 */
.L_x_0:
[----:B------:R-:W0:Y:S01]  /*0130*/  SHFL.IDX PT, R5, R0, RZ, 0x1f ;  /* 0x00001fff00057589 */ /* 0x000e2200000e0000 */
[----:B------:R-:W-:-:S04]  /*0140*/  SHF.R.S32.HI R4, RZ, 0x1f, R95 ;  /* 0x0000001fff047819 */ /* 0x000fc8000001145f */
[----:B------:R-:W-:Y:S02]  /*0150*/  LEA.HI R4, R4, R95, RZ, 0x7 ;  /* 0x0000005f04047211 */ /* 0x000fe400078f38ff */
[----:B0-----:R-:W-:-:S13]  /*0160*/  ISETP.NE.AND P0, PT, R5, RZ, PT ;  /* 0x000000ff0500720c */ /* 0x001fda0003f05270 */
[----:B------:R-:W-:Y:S05]  /*0170*/  @P0 BRA `(.L_x_2) ;  /* 0x0000000000680947 */ /* 0x000fea0003800000 */
[----:B------:R-:W0:Y:S01]  /*0180*/  S2UR UR8, SR_CgaCtaId ;  /* 0x00000000000879c3 */ /* 0x000e220000008800 */
[----:B------:R-:W-:Y:S01]  /*0190*/  UMOV UR4, 0x400 ;  /* 0x0000040000047882 */ /* 0x000fe20000000000 */
[----:B------:R-:W-:Y:S01]  /*01a0*/  UMOV UR5, 0x1 ;  /* 0x0000000100057882 */ /* 0x000fe20000000000 */
[----:B------:R-:W-:Y:S01]  /*01b0*/  UMOV UR6, 0x8 ;  /* 0x0000000800067882 */ /* 0x000fe20000000000 */
[----:B------:R-:W-:Y:S01]  /*01c0*/  ELECT P0, URZ, PT ;  /* 0x00000000003f782f */ /* 0x000fe20003800000 */
[----:B------:R-:W-:-:S04]  /*01d0*/  UIADD3 UR6, -UR6, 0x100000, URZ ;  /* 0x0010000006067890 */ /* 0x000fc8000fffe13f */
[----:B------:R-:W-:Y:S02]  /*01e0*/  USHF.L.U32 UR7, UR6, 0xb, URZ ;  /* 0x0000000b06077899 */ /* 0x000fe4000800063f */
[----:B------:R-:W-:Y:S02]  /*01f0*/  USHF.L.U32 UR6, UR6, 0x1, URZ ;  /* 0x0000000106067899 */ /* 0x000fe4000800063f */
[----:B0-----:R-:W-:Y:S02]  /*0200*/  ULEA UR8, UR8, UR4, 0x18 ;  /* 0x0000000408087291 */ /* 0x001fe4000f8ec03f */
[----:B------:R-:W-:-:S04]  /*0210*/  UIADD3 UR4, -UR5, 0x100000, URZ ;  /* 0x0010000005047890 */ /* 0x000fc8000fffe13f */
[----:B------:R-:W-:Y:S02]  /*0220*/  USHF.L.U32 UR5, UR4, 0xb, URZ ;  /* 0x0000000b04057899 */ /* 0x000fe4000800063f */
[----:B------:R-:W-:Y:S01]  /*0230*/  USHF.L.U32 UR4, UR4, 0x1, URZ ;  /* 0x0000000104047899 */ /* 0x000fe2000800063f */
[----:B------:R-:W0:Y:S11]  /*0240*/  FENCE.VIEW.ASYNC.S ;  /* 0x00000000000073c6 */ /* 0x000e360000000000 */
[----:B0-----:R0:W1:Y:S01]  /*0250*/  SYNCS.EXCH.64 URZ, [UR8], UR4 ;  /* 0x00000004083f75b2 */ /* 0x0010620008000100 */
[----:B------:R0:W2:Y:S01]  /*0260*/  SYNCS.EXCH.64 URZ, [UR8+0x30], UR6 ;  /* 0x00003006083f75b2 */ /* 0x0000a20008000100 */
[----:B------:R0:W3:Y:S01]  /*0270*/  SYNCS.EXCH.64 URZ, [UR8+0x8], UR4 ;  /* 0x00000804083f75b2 */ /* 0x0000e20008000100 */
[----:B------:R0:W4:Y:S01]  /*0280*/  SYNCS.EXCH.64 URZ, [UR8+0x38], UR6 ;  /* 0x00003806083f75b2 */ /* 0x0001220008000100 */
[----:B------:R0:W0:Y:S01]  /*0290*/  SYNCS.EXCH.64 URZ, [UR8+0x10], UR4 ;  /* 0x00001004083f75b2 */ /* 0x0000220008000100 */
[----:B------:R0:W0:Y:S01]  /*02a0*/  SYNCS.EXCH.64 URZ, [UR8+0x40], UR6 ;  /* 0x00004006083f75b2 */ /* 0x0000220008000100 */
[----:B------:R0:W0:Y:S01]  /*02b0*/  SYNCS.EXCH.64 URZ, [UR8+0x18], UR4 ;  /* 0x00001804083f75b2 */ /* 0x0000220008000100 */
[----:B------:R0:W0:Y:S01]  /*02c0*/  SYNCS.EXCH.64 URZ, [UR8+0x48], UR6 ;  /* 0x00004806083f75b2 */ /* 0x0000220008000100 */
[----:B------:R0:W0:Y:S01]  /*02d0*/  SYNCS.EXCH.64 URZ, [UR8+0x20], UR4 ;  /* 0x00002004083f75b2 */ /* 0x0000220008000100 */
[----:B------:R0:W0:Y:S01]  /*02e0*/  SYNCS.EXCH.64 URZ, [UR8+0x50], UR6 ;  /* 0x00005006083f75b2 */ /* 0x0000220008000100 */
[----:B------:R0:W0:Y:S01]  /*02f0*/  SYNCS.EXCH.64 URZ, [UR8+0x28], UR4 ;  /* 0x00002804083f75b2 */ /* 0x0000220008000100 */
[----:B------:R0:W0:Y:S01]  /*0300*/  SYNCS.EXCH.64 URZ, [UR8+0x58], UR6 ;  /* 0x00005806083f75b2 */ /* 0x0000220008000100 */
[----:B------:R-:W-:Y:S01]  /*0310*/  NOP ;  /* 0x0000000000007918 */ /* 0x000fe20000000000 */
.L_x_2:
[----:B0-----:R-:W0:Y:S01]  /*0320*/  S2UR UR8, SR_CTAID.X ;  /* 0x00000000000879c3 */ /* 0x001e220000002500 */
[----:B------:R-:W-:Y:S01]  /*0330*/  LOP3.LUT R4, R4, 0xffffff80, RZ, 0xc0, !PT ;  /* 0xffffff8004047812 */ /* 0x000fe200078ec0ff */
[----:B------:R-:W5:Y:S01]  /*0340*/  SHFL.IDX PT, R0, R0, RZ, 0x1f ;  /* 0x00001fff00007589 */ /* 0x000f6200000e0000 */
[----:B------:R-:W-:Y:S01]  /*0350*/  SHF.R.S32.HI R12, RZ, 0x1f, R5 ;  /* 0x0000001fff0c7819 */ /* 0x000fe20000011405 */
[----:B------:R-:W-:Y:S01]  /*0360*/  ULDC UR4, c[0x0][0x150] ;  /* 0x0000540000047ab9 */ /* 0x000fe20000000800 */
[----:B------:R-:W-:Y:S01]  /*0370*/  ELECT P0, URZ, PT ;  /* 0x00000000003f782f */ /* 0x000fe20003800000 */
[----:B------:R-:W-:Y:S01]  /*0380*/  IMAD.IADD R8, R95, 0x1, -R4 ;  /* 0x000000015f087824 */ /* 0x000fe200078e0a04 */
[----:B------:R-:W-:Y:S01]  /*0390*/  LEA.HI R12, R12, R5, RZ, 0x2 ;  /* 0x000000050c0c7211 */ /* 0x000fe200078f10ff */
[----:B------:R-:W1:Y:S01]  /*03a0*/  S2R R4, SR_CTAID.Y ;  /* 0x0000000000047919 */ /* 0x000e620000002600 */
[----:B------:R-:W2:Y:S01]  /*03b0*/  LDC R13, c[0x0][0x144] ;  /* 0x00005100ff0d7b82 */ /* 0x000ea20000000800 */
[----:B------:R-:W-:Y:S01]  /*03c0*/  NOP ;  /* 0x0000000000007918 */ /* 0x000fe20000000000 */
[----:B------:R-:W-:Y:S01]  /*03d0*/  SHF.R.S32.HI R7, RZ, 0x1f, R8 ;  /* 0x0000001fff077819 */ /* 0x000fe20000011408 */
[----:B------:R-:W-:Y:S01]  /*03e0*/  NOP ;  /* 0x0000000000007918 */ /* 0x000fe20000000000 */
[----:B------:R-:W-:Y:S01]  /*03f0*/  LOP3.LUT R12, R12, 0x3ffffffc, RZ, 0xc0, !PT ;  /* 0x3ffffffc0c0c7812 */ /* 0x000fe200078ec0ff */
[----:B------:R-:W-:Y:S01]  /*0400*/  IMAD.MOV.U32 R22, RZ, RZ, 0x1 ;  /* 0x00000001ff167424 */ /* 0x000fe200078e00ff */
[----:B------:R-:W-:-:S02]  /*0410*/  LEA.HI R7, R7, R8, RZ, 0x3 ;  /* 0x0000000807077211 */ /* 0x000fc400078f18ff */
[----:B------:R-:W3:Y:S01]  /*0420*/  LDC R14, c[0x0][0x140] ;  /* 0x00005000ff0e7b82 */ /* 0x000ee20000000800 */
[----:B------:R-:W-:Y:S02]  /*0430*/  ISETP.NE.AND P3, PT, R2, RZ, PT ;  /* 0x000000ff0200720c */ /* 0x000fe40003f65270 */
[--C-:B------:R-:W-:Y:S02]  /*0440*/  SHF.R.S32.HI R9, RZ, 0x3, R7.reuse ;  /* 0x00000003ff097819 */ /* 0x100fe40000011407 */
[----:B------:R-:W-:Y:S02]  /*0450*/  SHF.R.S32.HI R10, RZ, 0x1f, R7 ;  /* 0x0000001fff0a7819 */ /* 0x000fe40000011407 */
[----:B0-----:R-:W-:Y:S02]  /*0460*/  I2FP.F32.U32 R7, UR8 ;  /* 0x0000000800077c45 */ /* 0x001fe40008201000 */
[----:B------:R-:W-:Y:S02]  /*0470*/  LEA.HI R10, R10, R9, RZ, 0x2 ;  /* 0x000000090a0a7211 */ /* 0x000fe400078f10ff */
[----:B-----5:R-:W-:Y:S01]  /*0480*/  ISETP.NE.OR P0, PT, R0, RZ, !P0 ;  /* 0x000000ff0000720c */ /* 0x020fe20004705670 */
[----:B------:R-:W-:Y:S01]  /*0490*/  FMUL R11, R7, UR4 ;  /* 0x00000004070b7c20 */ /* 0x000fe20008400000 */
[----:B------:R-:W-:Y:S01]  /*04a0*/  LOP3.LUT R10, R10, 0xfffffffc, RZ, 0xc0, !PT ;  /* 0xfffffffc0a0a7812 */ /* 0x000fe200078ec0ff */
[----:B------:R-:W-:Y:S01]  /*04b0*/  IMAD.IADD R7, R5, 0x1, -R12 ;  /* 0x0000000105077824 */ /* 0x000fe200078e0a0c */
[----:B------:R-:W-:-:S03]  /*04c0*/  ULDC UR4, c[0x0][0x154] ;  /* 0x0000550000047ab9 */ /* 0x000fc60000000800 */
[----:B------:R-:W0:Y:S01]  /*04d0*/  F2I.U32.TRUNC.NTZ R11, R11 ;  /* 0x0000000b000b7305 */ /* 0x000e22000020f000 */
[----:B------:R-:W-:Y:S02]  /*04e0*/  IMAD.IADD R10, R9, 0x1, -R10 ;  /* 0x00000001090a7824 */ /* 0x000fe400078e0a0a */
[----:B------:R-:W5:Y:S02]  /*04f0*/  LDC R9, c[0x0][0x148] ;  /* 0x00005200ff097b82 */ /* 0x000f640000000800 */
[----:B------:R-:W-:Y:S01]  /*0500*/  IMAD R10, R7, 0x4, R10 ;  /* 0x00000004070a7824 */ /* 0x000fe200078e020a */
[----:B------:R-:W-:Y:S01]  /*0510*/  VOTEU.ALL UP0, P0 ;  /* 0x00000000003f7886 */ /* 0x000fe20000000000 */
[----:B---3--:R-:W-:Y:S01]  /*0520*/  ISETP.EQ.U32.AND P2, PT, R14, 0x1, PT ;  /* 0x000000010e00780c */ /* 0x008fe20003f42070 */
[----:B------:R-:W-:Y:S01]  /*0530*/  VOTEU.ALL UP1, P0 ;  /* 0x00000000003f7886 */ /* 0x000fe20000020000 */
[----:B------:R-:W-:Y:S01]  /*0540*/  IMAD.SHL.U32 R19, R10, 0x4, RZ ;  /* 0x000000040a137824 */ /* 0x000fe200078e00ff */
[----:B------:R-:W-:Y:S01]  /*0550*/  SHF.R.S32.HI R7, RZ, 0x1f, R10 ;  /* 0x0000001fff077819 */ /* 0x000fe2000001140a */
[----:B------:R-:W3:Y:S01]  /*0560*/  @!UP0 S2UR UR7, SR_CgaCtaId ;  /* 0x00000000000789c3 */ /* 0x000ee20000008800 */
[----:B------:R-:W-:-:S02]  /*0570*/  @!UP0 UMOV UR6, 0x400 ;  /* 0x0000040000068882 */ /* 0x000fc40000000000 */
[----:B------:R-:W-:Y:S01]  /*0580*/  LEA.HI R0, R7, R10, RZ, 0x2 ;  /* 0x0000000a07007211 */ /* 0x000fe200078f10ff */
[----:B0-----:R-:W-:Y:S01]  /*0590*/  IMAD.MOV R12, RZ, RZ, -R11 ;  /* 0x000000ffff0c7224 */ /* 0x001fe200078e0a0b */
[----:B------:R-:W-:Y:S02]  /*05a0*/  LOP3.LUT R19, R10, 0xc, R19, 0x78, !PT ;  /* 0x0000000c0a137812 */ /* 0x000fe400078e7813 */
[----:B------:R-:W-:Y:S01]  /*05b0*/  LOP3.LUT R11, R0, 0xfffffffc, RZ, 0xc0, !PT ;  /* 0xfffffffc000b7812 */ /* 0x000fe200078ec0ff */
[----:B--2---:R-:W-:Y:S01]  /*05c0*/  IMAD R7, R13, R12, UR8 ;  /* 0x000000080d077e24 */ /* 0x004fe2000f8e020c */
[----:B-1----:R-:W-:Y:S02]  /*05d0*/  I2FP.F32.U32 R13, R4 ;  /* 0x00000004000d7245 */ /* 0x002fe40000201000 */
[----:B------:R-:W-:Y:S01]  /*05e0*/  SHF.R.S32.HI R0, RZ, 0x1f, R3 ;  /* 0x0000001fff007819 */ /* 0x000fe20000011403 */
[----:B------:R-:W-:Y:S02]  /*05f0*/  IMAD.IADD R12, R10, 0x1, -R11 ;  /* 0x000000010a0c7824 */ /* 0x000fe400078e0a0b */
[----:B------:R-:W-:Y:S01]  /*0600*/  FMUL R13, R13, UR4 ;  /* 0x000000040d0d7c20 */ /* 0x000fe20008400000 */
[----:B------:R-:W-:Y:S01]  /*0610*/  LEA.HI R0, R0, R3, RZ, 0x2 ;  /* 0x0000000300007211 */ /* 0x000fe200078f10ff */
[----:B------:R-:W-:Y:S01]  /*0620*/  UMOV UR4, 0x20 ;  /* 0x0000002000047882 */ /* 0x000fe20000000000 */
[----:B------:R-:W-:Y:S01]  /*0630*/  ISETP.NE.AND P4, PT, R12, R7, PT ;  /* 0x000000070c00720c */ /* 0x000fe20003f85270 */
[----:B------:R-:W-:-:S04]  /*0640*/  @!UP0 UIADD3 UR4, -UR4, 0x100000, URZ ;  /* 0x0010000004048890 */ /* 0x000fc8000fffe13f */
[----:B------:R-:W-:Y:S02]  /*0650*/  @!UP0 USHF.L.U32 UR5, UR4, 0xb, URZ ;  /* 0x0000000b04058899 */ /* 0x000fe4000800063f */
[----:B------:R-:W-:Y:S01]  /*0660*/  @!UP0 USHF.L.U32 UR4, UR4, 0x1, URZ ;  /* 0x0000000104048899 */ /* 0x000fe2000800063f */
[----:B------:R-:W-:Y:S01]  /*0670*/  LOP3.LUT R0, R0, 0xfffffffc, RZ, 0xc0, !PT ;  /* 0xfffffffc00007812 */ /* 0x000fe200078ec0ff */
[----:B------:R-:W0:Y:S04]  /*0680*/  F2I.U32.TRUNC.NTZ R13, R13 ;  /* 0x0000000d000d7305 */ /* 0x000e28000020f000 */
[----:B------:R-:W-:Y:S01]  /*0690*/  IMAD.IADD R3, R3, 0x1, -R0 ;  /* 0x0000000103037824 */ /* 0x000fe200078e0a00 */
[----:B---3--:R-:W-:Y:S01]  /*06a0*/  @!UP0 ULEA UR6, UR7, UR6, 0x18 ;  /* 0x0000000607068291 */ /* 0x008fe2000f8ec03f */
[----:B------:R-:W-:Y:S01]  /*06b0*/  VOTEU.ALL UP0, P0 ;  /* 0x00000000003f7886 */ /* 0x000fe20000000000 */
[----:B------:R-:W-:Y:S01]  /*06c0*/  LOP3.LUT P0, RZ, R8, 0x7, RZ, 0xc0, !PT ;  /* 0x0000000708ff7812 */ /* 0x000fe2000780c0ff */
[----:B------:R-:W-:Y:S01]  /*06d0*/  VIADD R8, R2, 0xffffffff ;  /* 0xffffffff02087836 */ /* 0x000fe20000000000 */
[----:B------:R-:W-:-:S02]  /*06e0*/  @P4 SHF.R.S32.HI R0, RZ, 0x1f, R19 ;  /* 0x0000001fff004819 */ /* 0x000fc40000011413 */
[C---:B------:R-:W-:Y:S02]  /*06f0*/  ISETP.NE.AND P1, PT, R3.reuse, 0x3, PT ;  /* 0x000000030300780c */ /* 0x040fe40003f25270 */
[----:B------:R-:W-:Y:S01]  /*0700*/  @P4 LEA.HI R0, R0, R19, RZ, 0x2 ;  /* 0x0000001300004211 */ /* 0x000fe200078f10ff */
[----:B0-----:R-:W-:Y:S01]  /*0710*/  IMAD.MOV R23, RZ, RZ, -R13 ;  /* 0x000000ffff177224 */ /* 0x001fe200078e0a0d */
[----:B------:R-:W-:Y:S01]  /*0720*/  ISETP.EQ.OR P1, PT, R3, RZ, !P1 ;  /* 0x000000ff0300720c */ /* 0x000fe20004f22670 */
[----:B------:R-:W0:Y:S02]  /*0730*/  FENCE.VIEW.ASYNC.S ;  /* 0x00000000000073c6 */ /* 0x000e240000000000 */
[----:B0-----:R0:W1:Y:S01]  /*0740*/  @!UP0 SYNCS.EXCH.64 URZ, [UR6+0x70], UR4 ;  /* 0x00007004063f85b2 */ /* 0x0010620008000100 */
[----:B------:R-:W-:Y:S01]  /*0750*/  @P4 SHF.R.S32.HI R0, RZ, 0x2, R0 ;  /* 0x00000002ff004819 */ /* 0x000fe20000011400 */
[----:B-----5:R-:W-:Y:S01]  /*0760*/  IMAD R11, R9, R23, R4 ;  /* 0x00000017090b7224 */ /* 0x020fe200078e0204 */
[----:B------:R-:W-:-:S02]  /*0770*/  ISETP.LT.U32.AND P0, PT, R19, 0x4, !P0 ;  /* 0x000000041300780c */ /* 0x000fc40004701070 */
[----:B------:R-:W-:Y:S02]  /*0780*/  ISETP.EQ.AND P1, PT, R2, RZ, P1 ;  /* 0x000000ff0200720c */ /* 0x000fe40000f22270 */
[----:B------:R-:W-:Y:S02]  /*0790*/  @P4 ISETP.NE.AND P5, PT, R0, R11, PT ;  /* 0x0000000b0000420c */ /* 0x000fe40003fa5270 */
[----:B------:R-:W-:Y:S02]  /*07a0*/  ISETP.GE.U32.AND P6, PT, R8, 0x2, PT ;  /* 0x000000020800780c */ /* 0x000fe40003fc6070 */
[----:B------:R-:W-:Y:S02]  /*07b0*/  SEL R11, RZ, 0x1, !P0 ;  /* 0x00000001ff0b7807 */ /* 0x000fe40004000000 */
[----:B------:R-:W-:Y:S02]  /*07c0*/  @P4 SEL R22, RZ, 0x1, P5 ;  /* 0x00000001ff164807 */ /* 0x000fe40002800000 */
[----:B------:R-:W-:Y:S01]  /*07d0*/  SEL R18, RZ, 0x1, !P1 ;  /* 0x00000001ff127807 */ /* 0x000fe20004800000 */
[----:B------:R0:W2:Y:S01]  /*07e0*/  @!UP1 SYNCS.EXCH.64 URZ, [UR6+0x78], UR4 ;  /* 0x00007804063f95b2 */ /* 0x0000a20008000100 */
[----:B------:R-:W-:Y:S01]  /*07f0*/  LOP3.LUT R22, R22, R11, RZ, 0xc0, !PT ;  /* 0x0000000b16167212 */ /* 0x000fe200078ec0ff */
[----:B------:R-:W-:Y:S01]  /*0800*/  NOP ;  /* 0x0000000000007918 */ /* 0x000fe20000000000 */
[----:B------:R-:W-:-:S02]  /*0810*/  LOP3.LUT R0, R95, 0x7f, RZ, 0xc0, !PT ;  /* 0x0000007f5f007812 */ /* 0x000fc400078ec0ff */
[----:B------:R-:W-:Y:S01]  /*0820*/  SEL R18, R18, 0x2, P6 ;  /* 0x0000000212127807 */ /* 0x000fe20003000000 */
[----:B0-----:R-:W-:Y:S06]  /*0830*/  @!P2 BRA `(.L_x_3) ;  /* 0x000000000008a947 */ /* 0x001fec0003800000 */
[----:B-12-4-:R-:W-:Y:S01]  /*0840*/  UCGABAR_ARV ;  /* 0x00000000000079c7 */ /* 0x016fe20008000000 */
[----:B------:R-:W-:Y:S05]  /*0850*/  BRA `(.L_x_4) ;  /* 0x0000000000047947 */ /* 0x000fea0003800000 */
.L_x_3:
[----:B-12-4-:R-:W-:Y:S01]  /*0860*/  NOP ;  /* 0x0000000000007918 */ /* 0x016fe20000000000 */
.L_x_4:
[----:B------:R-:W0:Y:S01]  /*0870*/  LDC R2, c[0x0][0x65c] ;  /* 0x00019700ff027b82 */ /* 0x000e220000000800 */
[----:B------:R-:W-:Y:S02]  /*0880*/  IMAD.U32 R10, RZ, RZ, UR8 ;  /* 0x00000008ff0a7e24 */ /* 0x000fe4000f8e00ff */
[----:B------:R-:W-:Y:S01]  /*0890*/  IMAD.MOV.U32 R11, RZ, RZ, RZ ;  /* 0x000000ffff0b7224 */ /* 0x000fe200078e00ff */
[----:B0-----:R-:W-:-:S04]  /*08a0*/  ISETP.NE.AND P1, PT, R2, 0x1, PT ;  /* 0x000000010200780c */ /* 0x001fc80003f25270 */
[----:B------:R-:W-:-:S09]  /*08b0*/  P2R R5, PR, RZ, 0x2 ;  /* 0x00000002ff057803 */ /* 0x000fd20000000000 */
[----:B------:R-:W0:Y:S01]  /*08c0*/  @P1 LDC R17, c[0x0][0x10] ;  /* 0x00000400ff111b82 */ /* 0x000e220000000800 */
[----:B------:R-:W-:Y:S02]  /*08d0*/  @P1 IMAD.MOV.U32 R5, RZ, RZ, RZ ;  /* 0x000000ffff051224 */ /* 0x000fe400078e00ff */
[----:B------:R-:W-:-:S05]  /*08e0*/  @P1 IMAD.MOV.U32 R15, RZ, RZ, RZ ;  /* 0x000000ffff0f1224 */ /* 0x000fca00078e00ff */
[----:B------:R-:W1:Y:S01]  /*08f0*/  @!P1 LDC R13, c[0x0][0xc] ;  /* 0x00000300ff0d9b82 */ /* 0x000e620000000800 */
[----:B------:R-:W-:Y:S01]  /*0900*/  ULDC UR4, c[0x0][0xc] ;  /* 0x0000030000047ab9 */ /* 0x000fe20000000800 */
[----:B------:R-:W-:Y:S01]  /*0910*/  ULDC UR5, c[0x0][0x10] ;  /* 0x0000040000057ab9 */ /* 0x000fe20000000800 */
[----:B------:R-:W-:Y:S01]  /*0920*/  ULDC UR6, c[0x0][0x14] ;  /* 0x0000050000067ab9 */ /* 0x000fe20000000800 */
[----:B------:R-:W-:-:S04]  /*0930*/  UIMAD.WIDE.U32 UR4, UR4, UR5, URZ ;  /* 0x00000005040472a5 */ /* 0x000fc8000f8e003f */
[----:B------:R-:W-:Y:S02]  /*0940*/  UIMAD.WIDE.U32 UR38, UR4, UR6, URZ ;  /* 0x00000006042672a5 */ /* 0x000fe4000f8e003f */
[----:B------:R-:W-:-:S04]  /*0950*/  UIMAD UR41, UR5, UR6, URZ ;  /* 0x00000006052972a4 */ /* 0x000fc8000f8e023f */
[----:B------:R-:W-:Y:S01]  /*0960*/  UIADD3 UR41, UR39, UR41, URZ ;  /* 0x0000002927297290 */ /* 0x000fe2000fffe03f */
[----:B0-----:R-:W-:-:S04]  /*0970*/  @P1 IMAD.WIDE.U32 R16, R17, UR8, R4 ;  /* 0x0000000811101c25 */ /* 0x001fc8000f8e0004 */
[----:B------:R-:W-:Y:S02]  /*0980*/  @P1 IMAD.IADD R17, R17, 0x1, R15 ;  /* 0x0000000111111824 */ /* 0x000fe400078e020f */
[----:B-1----:R-:W-:-:S04]  /*0990*/  @!P1 IMAD.WIDE.U32 R10, R4, R13, R10 ;  /* 0x0000000d040a9225 */ /* 0x002fc800078e000a */
[----:B------:R-:W-:Y:S02]  /*09a0*/  @!P1 IMAD.MOV.U32 R16, RZ, RZ, R10 ;  /* 0x000000ffff109224 */ /* 0x000fe400078e000a */
[----:B------:R-:W-:Y:S01]  /*09b0*/  @!P1 IMAD.MOV.U32 R17, RZ, RZ, R11 ;  /* 0x000000ffff119224 */ /* 0x000fe200078e000b */
[----:B------:R-:W-:Y:S06]  /*09c0*/  @!P2 BRA `(.L_x_5) ;  /* 0x00000000000ca947 */ /* 0x000fec0003800000 */
[----:B------:R-:W-:Y:S01]  /*09d0*/  UCGABAR_WAIT ;  /* 0x0000000000007dc7 */ /* 0x000fe20008000000 */
[----:B------:R-:W-:Y:S01]  /*09e0*/  CCTL.IVALL ;  /* 0x00000000ff00798f */ /* 0x000fe20002000000 */
[----:B------:R-:W-:Y:S05]  /*09f0*/  BRA `(.L_x_6) ;  /* 0x0000000000047947 */ /* 0x000fea0003800000 */
.L_x_5:
[----:B------:R-:W-:Y:S06]  /*0a00*/  BAR.SYNC.DEFER_BLOCKING 0x0 ;  /* 0x0000000000007b1d */ /* 0x000fec0000010000 */
.L_x_6:
[----:B------:R-:W-:Y:S05]  /*0a10*/  @!P3 BRA `(.L_x_7) ;  /* 0x0000005c00a4b947 */ /* 0x000fea0003800000 */
[----:B------:R-:W-:-:S13]  /*0a20*/  ISETP.GT.U32.AND P0, PT, R8, 0x1, PT ;  /* 0x000000010800780c */ /* 0x000fda0003f04070 */
[----:B------:R-:W-:Y:S05]  /*0a30*/  @P0 EXIT ;  /* 0x000000000000094d */ /* 0x000fea0003800000 */
[----:B------:R-:W-:Y:S01]  /*0a40*/  ULDC.64 UR4, c[0x0][0x650] ;  /* 0x0001940000047ab9 */ /* 0x000fe20000000a00 */
[----:B------:R-:W-:Y:S01]  /*0a50*/  PRMT R3, RZ, 0x7610, R3 ;  /* 0x00007610ff037816 */ /* 0x000fe20000000003 */
[----:B------:R-:W-:Y:S01]  /*0a60*/  IMAD.MOV.U32 R103, RZ, RZ, -0x1 ;  /* 0xffffffffff677424 */ /* 0x000fe200078e00ff */
[----:B------:R-:W-:Y:S01]  /*0a70*/  ISETP.GE.U32.AND P0, PT, R16, UR4, PT ;  /* 0x0000000410007c0c */ /* 0x000fe2000bf06070 */
[----:B------:R-:W-:Y:S02]  /*0a80*/  IMAD.MOV.U32 R100, RZ, RZ, -0x1 ;  /* 0xffffffffff647424 */ /* 0x000fe400078e00ff */
[----:B------:R-:W-:Y:S01]  /*0a90*/  IMAD.MOV.U32 R101, RZ, RZ, -0x1 ;  /* 0xffffffffff657424 */ /* 0x000fe200078e00ff */
[----:B------:R-:W-:-:S13]  /*0aa0*/  ISETP.GE.U32.AND.EX P0, PT, R17, UR5, PT, P0 ;  /* 0x0000000511007c0c */ /* 0x000fda000bf06100 */
[----:B------:R-:W-:Y:S05]  /*0ab0*/  @P0 BRA `(.L_x_8) ;  /* 0x0000000400280947 */ /* 0x000fea0003800000 */
[----:B------:R-:W0:Y:S01]  /*0ac0*/  LDC.64 R24, c[0x0][0x628] ;  /* 0x00018a00ff187b82 */ /* 0x000e220000000a00 */
[----:B------:R-:W-:Y:S02]  /*0ad0*/  IMAD.MOV.U32 R10, RZ, RZ, R16 ;  /* 0x000000ffff0a7224 */ /* 0x000fe400078e0010 */
[----:B------:R-:W-:-:S05]  /*0ae0*/  IMAD.MOV.U32 R11, RZ, RZ, R17 ;  /* 0x000000ffff0b7224 */ /* 0x000fca00078e0011 */
[----:B------:R-:W1:Y:S08]  /*0af0*/  LDC R8, c[0x0][0x630] ;  /* 0x00018c00ff087b82 */ /* 0x000e700000000800 */
[----:B------:R-:W2:Y:S01]  /*0b00*/  LDC.64 R26, c[0x0][0x620] ;  /* 0x00018800ff1a7b82 */ /* 0x000ea20000000a00 */
[----:B0-----:R-:W-:-:S04]  /*0b10*/  ISETP.NE.U32.AND P0, PT, R24, RZ, PT ;  /* 0x000000ff1800720c */ /* 0x001fc80003f05070 */
[----:B------:R-:W-:-:S13]  /*0b20*/  ISETP.NE.AND.EX P0, PT, R25, RZ, PT, P0 ;  /* 0x000000ff1900720c */ /* 0x000fda0003f05300 */
[----:B-12---:R-:W-:Y:S05]  /*0b30*/  @!P0 BRA `(.L_x_9) ;  /* 0x0000000000288947 */ /* 0x006fea0003800000 */
[----:B------:R-:W0:Y:S02]  /*0b40*/  LDC R3, c[0x0][0x634] ;  /* 0x00018d00ff037b82 */ /* 0x000e240000000800 */
[----:B0-----:R-:W-:-:S05]  /*0b50*/  IADD3 R3, P0, R16, R3, RZ ;  /* 0x0000000310037210 */ /* 0x001fca0007f1e0ff */
[----:B------:R-:W-:-:S04]  /*0b60*/  IMAD.X R21, RZ, RZ, R17, P0 ;  /* 0x000000ffff157224 */ /* 0x000fc800000e0611 */
[----:B------:R-:W-:-:S04]  /*0b70*/  IMAD.WIDE.U32 R10, R21, R24, RZ ;  /* 0x00000018150a7225 */ /* 0x000fc800078e00ff */
[----:B------:R-:W-:-:S04]  /*0b80*/  IMAD.WIDE.U32 R12, P0, R3, R25, R10 ;  /* 0x00000019030c7225 */ /* 0x000fc8000780000a */
[----:B------:R-:W-:-:S04]  /*0b90*/  IMAD.WIDE.U32 R10, R3, R24, RZ ;  /* 0x00000018030a7225 */ /* 0x000fc800078e00ff */
[----:B------:R-:W-:Y:S01]  /*0ba0*/  IMAD.X R15, RZ, RZ, RZ, P0 ;  /* 0x000000ffff0f7224 */ /* 0x000fe200000e06ff */
[----:B------:R-:W-:Y:S01]  /*0bb0*/  IADD3 RZ, P0, R11, R12, RZ ;  /* 0x0000000c0bff7210 */ /* 0x000fe20007f1e0ff */
[----:B------:R-:W-:-:S04]  /*0bc0*/  IMAD.MOV.U32 R14, RZ, RZ, R13 ;  /* 0x000000ffff0e7224 */ /* 0x000fc800078e000d */
[----:B------:R-:W-:-:S08]  /*0bd0*/  IMAD.WIDE.U32.X R10, R21, R25, R14, P0 ;  /* 0x00000019150a7225 */ /* 0x000fd000000e040e */
.L_x_9:
[----:B------:R-:W0:Y:S01]  /*0be0*/  LDC.64 R30, c[0x0][0x640] ;  /* 0x00019000ff1e7b82 */ /* 0x000e220000000a00 */
[-CC-:B------:R-:W-:Y:S02]  /*0bf0*/  SHF.R.U64 R101, R10, R8.reuse, R11.reuse ;  /* 0x000000080a657219 */ /* 0x180fe4000000120b */
[----:B------:R-:W-:Y:S02]  /*0c00*/  SHF.R.U32.HI R3, RZ, R8, R11 ;  /* 0x00000008ff037219 */ /* 0x000fe4000001160b */
[----:B------:R-:W-:-:S03]  /*0c10*/  IADD3 R5, P0, RZ, -R101, RZ ;  /* 0x80000065ff057210 */ /* 0x000fc60007f1e0ff */
[----:B------:R-:W1:Y:S02]  /*0c20*/  LDC R12, c[0x0][0x618] ;  /* 0x00018600ff0c7b82 */ /* 0x000e640000000800 */
[----:B------:R-:W-:Y:S02]  /*0c30*/  IMAD.X R3, RZ, RZ, ~R3, P0 ;  /* 0x000000ffff037224 */ /* 0x000fe400000e0e03 */
[----:B------:R-:W-:-:S04]  /*0c40*/  IMAD.WIDE.U32 R10, R5, R26, R16 ;  /* 0x0000001a050a7225 */ /* 0x000fc800078e0010 */
[----:B------:R-:W2:Y:S01]  /*0c50*/  LDC R20, c[0x0][0x608] ;  /* 0x00018200ff147b82 */ /* 0x000ea20000000800 */
[----:B------:R-:W-:Y:S02]  /*0c60*/  IMAD R8, R3, R26, RZ ;  /* 0x0000001a03087224 */ /* 0x000fe400078e02ff */
[----:B------:R-:W-:Y:S02]  /*0c70*/  IMAD.MOV.U32 R3, RZ, RZ, -0x1 ;  /* 0xffffffffff037424 */ /* 0x000fe400078e00ff */
[----:B------:R-:W-:Y:S02]  /*0c80*/  IMAD R5, R5, R27, R8 ;  /* 0x0000001b05057224 */ /* 0x000fe400078e0208 */
[----:B------:R-:W-:Y:S01]  /*0c90*/  IMAD R26, R9, R23, R4 ;  /* 0x00000017091a7224 */ /* 0x000fe200078e0204 */
[----:B------:R-:W3:Y:S01]  /*0ca0*/  LDC R28, c[0x0][0x658] ;  /* 0x00019600ff1c7b82 */ /* 0x000ee20000000800 */
[----:B------:R-:W-:Y:S01]  /*0cb0*/  IMAD.IADD R5, R11, 0x1, R5 ;  /* 0x000000010b057824 */ /* 0x000fe200078e0205 */
[----:B0-----:R-:W-:Y:S01]  /*0cc0*/  ISETP.NE.U32.AND P0, PT, R30, RZ, PT ;  /* 0x000000ff1e00720c */ /* 0x001fe20003f05070 */
[----:B------:R-:W-:-:S03]  /*0cd0*/  IMAD.MOV.U32 R23, RZ, RZ, 0x1 ;  /* 0x00000001ff177424 */ /* 0x000fc600078e00ff */
[----:B------:R-:W-:Y:S02]  /*0ce0*/  ISETP.NE.AND.EX P0, PT, R31, RZ, PT, P0 ;  /* 0x000000ff1f00720c */ /* 0x000fe40003f05300 */
[----:B------:R-:W0:Y:S01]  /*0cf0*/  LDC R24, c[0x0][0x600] ;  /* 0x00018000ff187b82 */ /* 0x000e220000000800 */
[-CC-:B-1----:R-:W-:Y:S02]  /*0d00*/  SHF.R.U64 R14, R10, R12.reuse, R5.reuse ;  /* 0x0000000c0a0e7219 */ /* 0x182fe40000001205 */
[----:B------:R-:W-:-:S05]  /*0d10*/  SHF.R.U32.HI R5, RZ, R12, R5 ;  /* 0x0000000cff057219 */ /* 0x000fca0000011605 */
[----:B------:R-:W1:Y:S01]  /*0d20*/  LDC R15, c[0x0][0x648] ;  /* 0x00019200ff0f7b82 */ /* 0x000e620000000800 */
[-CC-:B--2---:R-:W-:Y:S02]  /*0d30*/  SHF.R.U64 R27, R14, R20.reuse, R5.reuse ;  /* 0x000000140e1b7219 */ /* 0x184fe40000001205 */
[----:B------:R-:W-:-:S05]  /*0d40*/  SHF.R.U32.HI R5, RZ, R20, R5 ;  /* 0x00000014ff057219 */ /* 0x000fca0000011605 */
[----:B------:R-:W2:Y:S01]  /*0d50*/  LDC R21, c[0x0][0x638] ;  /* 0x00018e00ff157b82 */ /* 0x000ea20000000800 */
[-CC-:B---3--:R-:W-:Y:S02]  /*0d60*/  SHF.R.U64 R20, R27, R28.reuse, R5.reuse ;  /* 0x0000001c1b147219 */ /* 0x188fe40000001205 */
[-C--:B------:R-:W-:Y:S02]  /*0d70*/  SHF.L.U32 R3, R3, R28.reuse, RZ ;  /* 0x0000001c03037219 */ /* 0x080fe400000006ff */
[----:B------:R-:W-:Y:S01]  /*0d80*/  SHF.R.U32.HI R5, RZ, R28, R5 ;  /* 0x0000001cff057219 */ /* 0x000fe20000011605 */
[----:B------:R-:W-:Y:S01]  /*0d90*/  IMAD.MOV.U32 R4, RZ, RZ, R20 ;  /* 0x000000ffff047224 */ /* 0x000fe200078e0014 */
[----:B------:R-:W-:Y:S01]  /*0da0*/  LOP3.LUT R12, RZ, R3, RZ, 0x33, !PT ;  /* 0x00000003ff0c7212 */ /* 0x000fe200078e33ff */
[----:B------:R-:W3:Y:S01]  /*0db0*/  LDC R25, c[0x0][0x610] ;  /* 0x00018400ff197b82 */ /* 0x000ee20000000800 */
[----:B------:R-:W-:Y:S05]  /*0dc0*/  @!P0 BRA `(.L_x_10) ;  /* 0x0000000000288947 */ /* 0x000fea0003800000 */
[----:B------:R-:W4:Y:S02]  /*0dd0*/  LDC R3, c[0x0][0x64c] ;  /* 0x00019300ff037b82 */ /* 0x000f240000000800 */
[----:B----4-:R-:W-:-:S05]  /*0de0*/  IADD3 R3, P0, R20, R3, RZ ;  /* 0x0000000314037210 */ /* 0x010fca0007f1e0ff */
        /* <DEDUP_REMOVED lines=8> */
.L_x_10:
[----:B-1----:R-:W-:Y:S01]  /*0e70*/  SHF.R.U64 R4, R4, R15, R5 ;  /* 0x0000000f04047219 */ /* 0x002fe20000001205 */
[----:B0-----:R-:W-:Y:S01]  /*0e80*/  VIADD R5, R24, 0xffffffff ;  /* 0xffffffff18057836 */ /* 0x001fe20000000000 */
[----:B------:R-:W-:Y:S02]  /*0e90*/  SHF.L.U32 R3, R23, R28, RZ ;  /* 0x0000001c17037219 */ /* 0x000fe400000006ff */
[----:B------:R-:W-:Y:S01]  /*0ea0*/  LOP3.LUT R12, R27, R12, RZ, 0xc0, !PT ;  /* 0x0000000c1b0c7212 */ /* 0x000fe200078ec0ff */
[----:B------:R-:W-:Y:S01]  /*0eb0*/  IMAD.MOV R8, RZ, RZ, -R4 ;  /* 0x000000ffff087224 */ /* 0x000fe200078e0a04 */
[----:B------:R-:W-:-:S03]  /*0ec0*/  SEL R7, R7, R26, !P1 ;  /* 0x0000001a07077207 */ /* 0x000fc60004800000 */
[----:B------:R-:W-:Y:S01]  /*0ed0*/  IMAD R12, R3, R4, R12 ;  /* 0x00000004030c7224 */ /* 0x000fe200078e020c */
[----:B------:R-:W-:Y:S01]  /*0ee0*/  LOP3.LUT R4, R14, R5, RZ, 0xc0, !PT ;  /* 0x000000050e047212 */ /* 0x000fe200078ec0ff */
[----:B--2---:R-:W-:Y:S02]  /*0ef0*/  IMAD R3, R8, R21, R20 ;  /* 0x0000001508037224 */ /* 0x004fe400078e0214 */
[----:B---3--:R-:W-:Y:S02]  /*0f00*/  IMAD R7, R12, R25, R7 ;  /* 0x000000190c077224 */ /* 0x008fe400078e0207 */
[----:B------:R-:W-:Y:S02]  /*0f10*/  IMAD.MOV.U32 R5, RZ, RZ, 0x1 ;  /* 0x00000001ff057424 */ /* 0x000fe400078e00ff */
[----:B------:R-:W-:-:S03]  /*0f20*/  IMAD R4, R3, R24, R4 ;  /* 0x0000001803047224 */ /* 0x000fc600078e0204 */
[----:B------:R-:W-:Y:S02]  /*0f30*/  PRMT R3, R5, 0x7610, R3 ;  /* 0x0000761005037816 */ /* 0x000fe40000000003 */
[----:B------:R-:W-:Y:S02]  /*0f40*/  SEL R100, R4, R7, !P1 ;  /* 0x0000000704647207 */ /* 0x000fe40004800000 */
[----:B------:R-:W-:-:S07]  /*0f50*/  SEL R103, R7, R4, !P1 ;  /* 0x0000000407677207 */ /* 0x000fce0004800000 */
.L_x_8:
[----:B------:R-:W-:-:S08]  /*0f60*/  NOP ;  /* 0x0000000000007918 */ /* 0x000fd00000000000 */
[----:B------:R-:W0:Y:S02]  /*0f70*/  USETMAXREG.TRY_ALLOC.CTAPOOL UP0, 0xe8 ;  /* 0x000000e8000079c8 */ /* 0x000e240008000600 */
[----:B0-----:R-:W-:-:S13]  /*0f80*/  PLOP3.LUT P0, PT, PT, PT, UP0, 0x80, 0x0 ;  /* 0x000000000000781c */ /* 0x001fda0003f0f008 */
[----:B------:R-:W-:Y:S05]  /*0f90*/  @!P0 BRA `(.L_x_8) ;  /* 0xfffffffc00f08947 */ /* 0x000fea000383ffff */
[----:B------:R-:W-:Y:S01]  /*0fa0*/  ULDC.64 UR4, c[0x0][0x598] ;  /* 0x0001660000047ab9 */ /* 0x000fe20000000a00 */
[----:B------:R-:W-:Y:S01]  /*0fb0*/  ULDC.64 UR36, c[0x0][0x208] ;  /* 0x0000820000247ab9 */ /* 0x000fe20000000a00 */
[----:B------:R-:W-:-:S04]  /*0fc0*/  ISETP.NE.U32.AND P0, PT, RZ, UR4, PT ;  /* 0x00000004ff007c0c */ /* 0x000fc8000bf05070 */
[----:B------:R-:W-:-:S13]  /*0fd0*/  ISETP.NE.AND.EX P0, PT, RZ, UR5, PT, P0 ;  /* 0x00000005ff007c0c */ /* 0x000fda000bf05300 */
[----:B------:R-:W-:Y:S05]  /*0fe0*/  @!P0 BRA `(.L_x_11) ;  /* 0x00000000001c8947 */ /* 0x000fea0003800000 */
[----:B------:R-:W0:Y:S02]  /*0ff0*/  LDC.64 R4, c[0x0][0x598] ;  /* 0x00016600ff047b82 */ /* 0x000e240000000a00 */
[----:B0-----:R-:W2:Y:S02]  /*1000*/  LDG.E.64 R4, desc[UR36][R4.64] ;  /* 0x0000002404047981 */ /* 0x001ea4000c1e1b00 */
[----:B--2---:R-:W-:-:S04]  /*1010*/  ISETP.NE.U32.AND P0, PT, R4, RZ, PT ;  /* 0x000000ff0400720c */ /* 0x004fc80003f05070 */
[----:B------:R-:W-:-:S13]  /*1020*/  ISETP.NE.AND.EX P0, PT, R5, RZ, PT, P0 ;  /* 0x000000ff0500720c */ /* 0x000fda0003f05300 */
[----:B------:R-:W-:Y:S05]  /*1030*/  @!P0 BRA `(.L_x_11) ;  /* 0x0000000000088947 */ /* 0x000fea0003800000 */
[----:B------:R0:W5:Y:S01]  /*1040*/  LD.E R23, desc[UR36][R4.64] ;  /* 0x0000002404177980 */ /* 0x000162000c101900 */
[----:B------:R-:W-:Y:S05]  /*1050*/  BRA `(.L_x_12) ;  /* 0x0000000000247947 */ /* 0x000fea0003800000 */
.L_x_11:
[----:B------:R-:W-:Y:S02]  /*1060*/  ULDC.64 UR4, c[0x0][0x588] ;  /* 0x0001620000047ab9 */ /* 0x000fe40000000a00 */
[----:B------:R-:W-:-:S04]  /*1070*/  ISETP.NE.U32.AND P0, PT, RZ, UR4, PT ;  /* 0x00000004ff007c0c */ /* 0x000fc8000bf05070 */
[----:B------:R-:W-:-:S13]  /*1080*/  ISETP.NE.AND.EX P0, PT, RZ, UR5, PT, P0 ;  /* 0x00000005ff007c0c */ /* 0x000fda000bf05300 */
[----:B------:R-:W-:Y:S05]  /*1090*/  @!P0 BRA `(.L_x_13) ;  /* 0x00000000000c8947 */ /* 0x000fea0003800000 */
[----:B------:R-:W0:Y:S02]  /*10a0*/  LDC.64 R4, c[0x0][0x588] ;  /* 0x00016200ff047b82 */ /* 0x000e240000000a00 */
[----:B0-----:R1:W5:Y:S01]  /*10b0*/  LDG.E R23, desc[UR36][R4.64] ;  /* 0x0000002404177981 */ /* 0x001362000c1e1900 */
[----:B------:R-:W-:Y:S05]  /*10c0*/  BRA `(.L_x_12) ;  /* 0x0000000000087947 */ /* 0x000fea0003800000 */
.L_x_13:
[----:B------:R-:W-:Y:S02]  /*10d0*/  ULDC UR4, c[0x0][0x580] ;  /* 0x0001600000047ab9 */ /* 0x000fe40000000800 */
[----:B------:R-:W-:-:S07]  /*10e0*/  IMAD.U32 R23, RZ, RZ, UR4 ;  /* 0x00000004ff177e24 */ /* 0x000fce000f8e00ff */
.L_x_12:
[----:B------:R-:W-:Y:S02]  /*10f0*/  ULDC.64 UR4, c[0x0][0x5a0] ;  /* 0x0001680000047ab9 */ /* 0x000fe40000000a00 */
[----:B------:R-:W-:-:S04]  /*1100*/  ISETP.NE.U32.AND P0, PT, RZ, UR4, PT ;  /* 0x00000004ff007c0c */ /* 0x000fc8000bf05070 */
[----:B------:R-:W-:-:S13]  /*1110*/  ISETP.NE.AND.EX P0, PT, RZ, UR5, PT, P0 ;  /* 0x00000005ff007c0c */ /* 0x000fda000bf05300 */
[----:B------:R-:W-:Y:S05]  /*1120*/  @!P0 BRA `(.L_x_14) ;  /* 0x00000000001c8947 */ /* 0x000fea0003800000 */
[----:B01----:R-:W0:Y:S02]  /*1130*/  LDC.64 R4, c[0x0][0x5a0] ;  /* 0x00016800ff047b82 */ /* 0x003e240000000a00 */
[----:B0-----:R-:W2:Y:S02]  /*1140*/  LDG.E.64 R4, desc[UR36][R4.64] ;  /* 0x0000002404047981 */ /* 0x001ea4000c1e1b00 */
[----:B--2---:R-:W-:-:S04]  /*1150*/  ISETP.NE.U32.AND P0, PT, R4, RZ, PT ;  /* 0x000000ff0400720c */ /* 0x004fc80003f05070 */
[----:B------:R-:W-:-:S13]  /*1160*/  ISETP.NE.AND.EX P0, PT, R5, RZ, PT, P0 ;  /* 0x000000ff0500720c */ /* 0x000fda0003f05300 */
[----:B------:R-:W-:Y:S05]  /*1170*/  @!P0 BRA `(.L_x_14) ;  /* 0x0000000000088947 */ /* 0x000fea0003800000 */
[----:B------:R0:W5:Y:S01]  /*1180*/  LD.E R90, desc[UR36][R4.64] ;  /* 0x00000024045a7980 */ /* 0x000162000c101900 */
[----:B------:R-:W-:Y:S05]  /*1190*/  BRA `(.L_x_15) ;  /* 0x0000000000247947 */ /* 0x000fea0003800000 */
.L_x_14:
[----:B------:R-:W-:Y:S02]  /*11a0*/  ULDC.64 UR4, c[0x0][0x590] ;  /* 0x0001640000047ab9 */ /* 0x000fe40000000a00 */
[----:B------:R-:W-:-:S04]  /*11b0*/  ISETP.NE.U32.AND P0, PT, RZ, UR4, PT ;  /* 0x00000004ff007c0c */ /* 0x000fc8000bf05070 */
[----:B------:R-:W-:-:S13]  /*11c0*/  ISETP.NE.AND.EX P0, PT, RZ, UR5, PT, P0 ;  /* 0x00000005ff007c0c */ /* 0x000fda000bf05300 */
[----:B------:R-:W-:Y:S05]  /*11d0*/  @!P0 BRA `(.L_x_16) ;  /* 0x00000000000c8947 */ /* 0x000fea0003800000 */
[----:B------:R-:W2:Y:S02]  /*11e0*/  LDC.64 R90, c[0x0][0x590] ;  /* 0x00016400ff5a7b82 */ /* 0x000ea40000000a00 */
[----:B--2---:R2:W5:Y:S01]  /*11f0*/  LDG.E R90, desc[UR36][R90.64] ;  /* 0x000000245a5a7981 */ /* 0x004562000c1e1900 */
[----:B------:R-:W-:Y:S05]  /*1200*/  BRA `(.L_x_15) ;  /* 0x0000000000087947 */ /* 0x000fea0003800000 */
.L_x_16:
[----:B------:R-:W-:Y:S02]  /*1210*/  ULDC UR4, c[0x0][0x584] ;  /* 0x0001610000047ab9 */ /* 0x000fe40000000800 */
[----:B------:R-:W-:-:S07]  /*1220*/  IMAD.U32 R90, RZ, RZ, UR4 ;  /* 0x00000004ff5a7e24 */ /* 0x000fce000f8e00ff */
.L_x_15:
[----:B------:R-:W-:-:S13]  /*1230*/  LOP3.LUT P0, RZ, R3, 0xff, RZ, 0xc0, !PT ;  /* 0x000000ff03ff7812 */ /* 0x000fda000780c0ff */
[----:B------:R-:W-:Y:S05]  /*1240*/  @!P0 EXIT ;  /* 0x000000000000894d */ /* 0x000fea0003800000 */
[----:B------:R-:W3:Y:S01]  /*1250*/  LDC R93, c[0x0][0x658] ;  /* 0x00019600ff5d7b82 */ /* 0x000ee20000000800 */
[----:B------:R-:W-:Y:S01]  /*1260*/  LOP3.LUT R6, R6, 0x1, RZ, 0xc0, !PT ;  /* 0x0000000106067812 */ /* 0x000fe200078ec0ff */
[----:B------:R-:W-:Y:S01]  /*1270*/  ULDC.64 UR6, c[0x0][0x288] ;  /* 0x0000a20000067ab9 */ /* 0x000fe20000000a00 */
[----:B------:R-:W-:Y:S01]  /*1280*/  SHF.R.U32.HI R3, RZ, 0x2, R95 ;  /* 0x00000002ff037819 */ /* 0x000fe2000001165f */
[----:B------:R-:W-:Y:S01]  /*1290*/  UIADD3 UR4, UR7, 0x3f, URZ ;  /* 0x0000003f07047890 */ /* 0x000fe2000fffe03f */
[----:B------:R-:W-:Y:S01]  /*12a0*/  SHF.R.U32.HI R0, RZ, 0x1, R0 ;  /* 0x00000001ff007819 */ /* 0x000fe20000011600 */
[----:B------:R-:W-:Y:S01]  /*12b0*/  IMAD.SHL.U32 R88, R6, 0x40, RZ ;  /* 0x0000004006587824 */ /* 0x000fe200078e00ff */
[----:B------:R-:W-:Y:S01]  /*12c0*/  LOP3.LUT R3, R3, 0x7, RZ, 0xc0, !PT ;  /* 0x0000000703037812 */ /* 0x000fe200078ec0ff */
[----:B01----:R-:W0:Y:S01]  /*12d0*/  LDC.64 R4, c[0x0][0x5c8] ;  /* 0x00017200ff047b82 */ /* 0x003e220000000a00 */
[----:B------:R-:W-:Y:S01]  /*12e0*/  USHF.R.S32.HI UR5, URZ, 0x1f, UR4 ;  /* 0x0000001f3f057899 */ /* 0x000fe20008011404 */
[----:B------:R-:W-:Y:S01]  /*12f0*/  LOP3.LUT R0, R0, 0x30, RZ, 0xc0, !PT ;  /* 0x0000003000007812 */ /* 0x000fe200078ec0ff */
[----:B------:R-:W-:Y:S01]  /*1300*/  IMAD.MOV.U32 R8, RZ, RZ, 0x1 ;  /* 0x00000001ff087424 */ /* 0x000fe200078e00ff */
[--C-:B------:R-:W-:Y:S01]  /*1310*/  LOP3.LUT R88, R88, 0x40, R3.reuse, 0xe2, !PT ;  /* 0x0000004058587812 */ /* 0x100fe200078ee203 */
[----:B------:R-:W-:Y:S01]  /*1320*/  ULEA.HI UR5, UR5, UR4, URZ, 0x6 ;  /* 0x0000000405057291 */ /* 0x000fe2000f8f303f */
[-C--:B------:R-:W-:Y:S01]  /*1330*/  IADD3 R3, RZ, -R0.reuse, -R3 ;  /* 0x80000000ff037210 */ /* 0x080fe20007ffe803 */
[----:B------:R-:W-:Y:S01]  /*1340*/  IMAD.U32 R7, RZ, RZ, UR6 ;  /* 0x00000006ff077e24 */ /* 0x000fe2000f8e00ff */
[----:B------:R-:W1:Y:S01]  /*1350*/  LDC R97, c[0x0][0x600] ;  /* 0x00018000ff617b82 */ /* 0x000e620000000800 */
[----:B------:R-:W-:Y:S01]  /*1360*/  LOP3.LUT R88, R88, R0, RZ, 0xfc, !PT ;  /* 0x0000000058587212 */ /* 0x000fe200078efcff */
[----:B------:R-:W-:Y:S01]  /*1370*/  IMAD.MOV.U32 R0, RZ, RZ, -0x1 ;  /* 0xffffffffff007424 */ /* 0x000fe200078e00ff */
[----:B------:R-:W-:Y:S01]  /*1380*/  USHF.R.S32.HI UR43, URZ, 0x6, UR5 ;  /* 0x000000063f2b7899 */ /* 0x000fe20008011405 */
[C---:B------:R-:W-:Y:S01]  /*1390*/  LOP3.LUT R94, R95.reuse, 0x3, RZ, 0xc0, !PT ;  /* 0x000000035f5e7812 */ /* 0x040fe200078ec0ff */
[----:B------:R-:W-:Y:S01]  /*13a0*/  IMAD R3, R6, -0x40, R3 ;  /* 0xffffffc006037824 */ /* 0x000fe200078e0203 */
[C---:B------:R-:W-:Y:S01]  /*13b0*/  LOP3.LUT R96, R95.reuse, 0x80, RZ, 0xc0, !PT ;  /* 0x000000805f607812 */ /* 0x040fe200078ec0ff */
[----:B------:R-:W-:Y:S01]  /*13c0*/  UISETP.LT.AND UP0, UPT, UR43, 0x1, UPT ;  /* 0x000000012b00788c */ /* 0x000fe2000bf01270 */
[-C--:B---3--:R-:W-:Y:S01]  /*13d0*/  SHF.L.U32 R0, R0, R93.reuse, RZ ;  /* 0x0000005d00007219 */ /* 0x088fe200000006ff */
[----:B------:R-:W-:Y:S01]  /*13e0*/  ULDC UR4, c[0x0][0x284] ;  /* 0x0000a10000047ab9 */ /* 0x000fe20000000800 */
[----:B------:R-:W-:Y:S01]  /*13f0*/  IMAD R94, R94, -0x2, R7 ;  /* 0xfffffffe5e5e7824 */ /* 0x000fe200078e0207 */
[----:B------:R-:W-:Y:S01]  /*1400*/  USEL UR44, UR43, 0x1, UP0 ;  /* 0x000000012b2c7887 */ /* 0x000fe20008000000 */
[----:B------:R-:W-:Y:S01]  /*1410*/  SHF.L.U32 R93, R8, R93, RZ ;  /* 0x0000005d085d7219 */ /* 0x000fe200000006ff */
[----:B------:R-:W-:Y:S01]  /*1420*/  IMAD.SHL.U32 R95, R95, 0x2, RZ ;  /* 0x000000025f5f7824 */ /* 0x000fe200078e00ff */
[----:B------:R-:W-:Y:S01]  /*1430*/  LOP3.LUT R102, R18, 0x1, RZ, 0xfc, !PT ;  /* 0x0000000112667812 */ /* 0x000fe200078efcff */
[----:B------:R-:W-:Y:S01]  /*1440*/  VIADD R99, R3, UR4 ;  /* 0x0000000403637c36 */ /* 0x000fe20008000000 */
[C---:B0-----:R-:W-:Y:S01]  /*1450*/  SHF.L.U64.HI R92, R4.reuse, 0x3, R5 ;  /* 0x00000003045c7819 */ /* 0x041fe20000010205 */
[----:B--2---:R-:W-:Y:S01]  /*1460*/  IMAD.SHL.U32 R91, R4, 0x8, RZ ;  /* 0x00000008045b7824 */ /* 0x004fe200078e00ff */
[----:B------:R-:W-:Y:S01]  /*1470*/  SHF.R.U32.HI R96, RZ, 0x7, R96 ;  /* 0x00000007ff607819 */ /* 0x000fe20000011660 */
[----:B------:R-:W-:Y:S01]  /*1480*/  IMAD.MOV.U32 R89, RZ, RZ, RZ ;  /* 0x000000ffff597224 */ /* 0x000fe200078e00ff */
[----:B------:R-:W-:Y:S01]  /*1490*/  LOP3.LUT R98, RZ, R0, RZ, 0x33, !PT ;  /* 0x00000000ff627212 */ /* 0x000fe200078e33ff */
[----:B------:R-:W-:Y:S01]  /*14a0*/  UIADD3 UR44, UR43, -UR44, URZ ;  /* 0x8000002c2b2c7290 */ /* 0x000fe2000fffe03f */
[----:B------:R-:W-:Y:S01]  /*14b0*/  UMOV UR40, URZ ;  /* 0x0000003f00287c82 */ /* 0x000fe20008000000 */
[----:B-1----:R-:W-:Y:S01]  /*14c0*/  VIADD R97, R97, 0xffffffff ;  /* 0xffffffff61617836 */ /* 0x002fe20000000000 */
[----:B------:R-:W-:-:S09]  /*14d0*/  UMOV UR42, URZ ;  /* 0x0000003f002a7c82 */ /* 0x000fd20008000000 */
.L_x_162:
[----:B0-----:R-:W0:Y:S01]  /*14e0*/  SHFL.IDX PT, R0, R96, RZ, 0x1f ;  /* 0x00001fff60007589 */ /* 0x001e2200000e0000 */
[----:B-1----:R-:W1:Y:S01]  /*14f0*/  S2UR UR7, SR_CgaCtaId ;  /* 0x00000000000779c3 */ /* 0x002e620000008800 */
[----:B------:R-:W-:Y:S01]  /*1500*/  UMOV UR6, 0x400 ;  /* 0x0000040000067882 */ /* 0x000fe20000000000 */
[----:B0-----:R-:W-:Y:S01]  /*1510*/  R2UR UR4, R0 ;  /* 0x00000000000472ca */ /* 0x001fe200000e0000 */
[----:B-1----:R-:W-:-:S12]  /*1520*/  ULEA UR6, UR7, UR6, 0x18 ;  /* 0x0000000607067291 */ /* 0x002fd8000f8ec03f */
[----:B------:R-:W-:-:S04]  /*1530*/  ULEA.HI UR5, UR4, UR4, URZ, 0x1 ;  /* 0x0000000404057291 */ /* 0x000fc8000f8f083f */
[----:B------:R-:W-:-:S04]  /*1540*/  ULOP3.LUT UR5, UR5, 0x7fffe, URZ, 0xc0, !UPT ;  /* 0x0007fffe05057892 */ /* 0x000fc8000f8ec03f */
[----:B------:R-:W-:-:S03]  /*1550*/  UIADD3 UR5, UR4, -UR5, URZ ;  /* 0x8000000504057290 */ /* 0x000fc6000fffe03f */
[----:B------:R-:W-:Y:S01]  /*1560*/  ULDC UR4, c[0x0][0x28c] ;  /* 0x0000a30000047ab9 */ /* 0x000fe20000000800 */
[----:B------:R-:W-:Y:S01]  /*1570*/  ULEA UR5, UR5, UR6, 0xd ;  /* 0x0000000605057291 */ /* 0x000fe2000f8e683f */
[----:B------:R-:W-:-:S03]  /*1580*/  ISETP.LT.AND P0, PT, RZ, UR4, PT ;  /* 0x00000004ff007c0c */ /* 0x000fc6000bf01270 */
[----:B------:R-:W-:-:S04]  /*1590*/  UIADD3 UR5, UR5, 0x180, URZ ;  /* 0x0000018005057890 */ /* 0x000fc8000fffe03f */
[----:B------:R-:W-:-:S04]  /*15a0*/  USHF.R.U32.HI UR5, URZ, 0x4, UR5 ;  /* 0x000000043f057899 */ /* 0x000fc80008011605 */
[----:B------:R-:W-:Y:S02]  /*15b0*/  ULOP3.LUT UR45, UR5, 0x3fff, URZ, 0xc0, !UPT ;  /* 0x00003fff052d7892 */ /* 0x000fe4000f8ec03f */
[----:B--2345:R-:W-:Y:S10]  /*15c0*/  @P0 BRA `(.L_x_17) ;  /* 0x0000000000400947 */ /* 0x03cff40003800000 */
[----:B------:R-:W-:Y:S01]  /*15d0*/  MOV R0, 0x0 ;  /* 0x0000000000007802 */ /* 0x000fe20000000f00 */
[----:B------:R-:W-:Y:S01]  /*15e0*/  ULDC.64 UR4, c[0x4][0x68] ;  /* 0x01001a0000047ab9 */ /* 0x000fe20000000a00 */
[----:B------:R-:W-:Y:S01]  /*15f0*/  ULDC.64 UR6, c[0x4][0x8] ;  /* 0x0100020000067ab9 */ /* 0x000fe20000000a00 */
[----:B------:R-:W-:Y:S01]  /*1600*/  IMAD.U32 R4, RZ, RZ, UR4 ;  /* 0x00000004ff047e24 */ /* 0x000fe2000f8e00ff */
[----:B------:R0:W1:Y:S01]  /*1610*/  LDC.64 R14, c[0x4][R0] ;  /* 0x01000000000e7b82 */ /* 0x0000620000000a00 */
[----:B------:R-:W-:Y:S01]  /*1620*/  IMAD.U32 R5, RZ, RZ, UR5 ;  /* 0x00000005ff057e24 */ /* 0x000fe2000f8e00ff */
[----:B------:R-:W-:Y:S01]  /*1630*/  ULDC.64 UR4, c[0x4][0x70] ;  /* 0x01001c0000047ab9 */ /* 0x000fe20000000a00 */
[----:B------:R-:W-:Y:S02]  /*1640*/  IMAD.U32 R10, RZ, RZ, UR6 ;  /* 0x00000006ff0a7e24 */ /* 0x000fe4000f8e00ff */
[----:B------:R-:W-:Y:S02]  /*1650*/  IMAD.U32 R6, RZ, RZ, UR4 ;  /* 0x00000004ff067e24 */ /* 0x000fe4000f8e00ff */
[----:B------:R-:W-:-:S02]  /*1660*/  IMAD.U32 R7, RZ, RZ, UR5 ;  /* 0x00000005ff077e24 */ /* 0x000fc4000f8e00ff */
[----:B------:R-:W-:Y:S02]  /*1670*/  IMAD.U32 R11, RZ, RZ, UR7 ;  /* 0x00000007ff0b7e24 */ /* 0x000fe4000f8e00ff */
[----:B------:R-:W-:Y:S02]  /*1680*/  IMAD.MOV.U32 R8, RZ, RZ, 0x1e1 ;  /* 0x000001e1ff087424 */ /* 0x000fe400078e00ff */
[----:B------:R-:W-:Y:S02]  /*1690*/  IMAD.MOV.U32 R12, RZ, RZ, 0x1 ;  /* 0x00000001ff0c7424 */ /* 0x000fe400078e00ff */
[----:B0-----:R-:W-:-:S07]  /*16a0*/  IMAD.MOV.U32 R13, RZ, RZ, RZ ;  /* 0x000000ffff0d7224 */ /* 0x001fce00078e00ff */
[----:B------:R-:W-:-:S07]  /*16b0*/  LEPC R20, `(.L_x_17) ;  /* 0x000000001014794e */ /* 0x000fce0000000000 */
[----:B-1---5:R-:W-:Y:S05]  /*16c0*/  CALL.ABS.NOINC R14 ;  /* 0x000000000e007343 */ /* 0x022fea0003c00000 */
.L_x_17:
[----:B------:R-:W-:-:S13]  /*16d0*/  ISETP.NE.AND P0, PT, R102, 0x3, PT ;  /* 0x000000036600780c */ /* 0x000fda0003f05270 */
[----:B------:R-:W-:Y:S05]  /*16e0*/  @!P0 BRA `(.L_x_18) ;  /* 0x0000000000048947 */ /* 0x000fea0003800000 */
[----:B------:R-:W-:Y:S01]  /*16f0*/  BPT.TRAP 0x1 ;  /* 0x000000040000795c */ /* 0x000fe20000300000 */
.L_x_18:
[----:B------:R-:W0:Y:S01]  /*1700*/  S2UR UR5, SR_CgaCtaId ;  /* 0x00000000000579c3 */ /* 0x000e220000008800 */
[----:B------:R-:W-:Y:S01]  /*1710*/  UMOV UR4, 0x400 ;  /* 0x0000040000047882 */ /* 0x000fe20000000000 */
[----:B------:R-:W-:Y:S02]  /*1720*/  IMAD.U32 R0, RZ, RZ, UR40 ;  /* 0x00000028ff007e24 */ /* 0x000fe4000f8e00ff */
[----:B------:R-:W-:-:S03]  /*1730*/  IMAD.U32 R3, RZ, RZ, UR42 ;  /* 0x0000002aff037e24 */ /* 0x000fc6000f8e00ff */
[----:B------:R-:W-:Y:S01]  /*1740*/  SHF.L.U32 R0, R0, 0x1f, RZ ;  /* 0x0000001f00007819 */ /* 0x000fe200000006ff */
[----:B0-----:R-:W-:-:S06]  /*1750*/  ULEA UR4, UR5, UR4, 0x18 ;  /* 0x0000000405047291 */ /* 0x001fcc000f8ec03f */
[----:B------:R-:W-:-:S04]  /*1760*/  IMAD.U32 R6, RZ, RZ, UR4 ;  /* 0x00000004ff067e24 */ /* 0x000fc8000f8e00ff */
[----:B------:R-:W-:-:S04]  /*1770*/  IMAD R3, R3, 0x8, R6 ;  /* 0x0000000803037824 */ /* 0x000fc800078e0206 */
[----:B------:R0:W1:Y:S01]  /*1780*/  SYNCS.PHASECHK.TRANS64.TRYWAIT P1, [R3+URZ], R0 ;  /* 0x00000000030075a7 */ /* 0x000062000802017f */
[----:B------:R-:W-:Y:S05]  /*1790*/  @!P0 BRA `(.L_x_19) ;  /* 0x0000000000048947 */ /* 0x000fea0003800000 */
[----:B------:R-:W-:Y:S01]  /*17a0*/  BPT.TRAP 0x1 ;  /* 0x000000040000795c */ /* 0x000fe20000300000 */
.L_x_19:
[----:B------:R-:W-:-:S05]  /*17b0*/  IMAD.U32 R4, RZ, RZ, UR44 ;  /* 0x0000002cff047e24 */ /* 0x000fca000f8e00ff */
[----:B------:R-:W-:Y:S01]  /*17c0*/  ISETP.GE.AND P2, PT, R4, 0x1, PT ;  /* 0x000000010400780c */ /* 0x000fe20003f46270 */
[----:B-1----:R-:W-:-:S12]  /*17d0*/  @P1 BRA `(.L_x_20) ;  /* 0x0000000000081947 */ /* 0x002fd80003800000 */
[----:B------:R-:W1:Y:S02]  /*17e0*/  SYNCS.PHASECHK.TRANS64.TRYWAIT P1, [R3+URZ], R0 ;  /* 0x00000000030075a7 */ /* 0x000e64000802017f */
[----:B-1----:R-:W-:Y:S05]  /*17f0*/  @!P1 BRA `(.L_x_21) ;  /* 0x0000006800089947 */ /* 0x002fea0003800000 */
.L_x_20:
[----:B------:R-:W-:Y:S05]  /*1800*/  WARPSYNC.ALL ;  /* 0x0000000000007948 */ /* 0x000fea0003800000 */
[----:B------:R-:W-:Y:S01]  /*1810*/  R2UR UR4, R6 ;  /* 0x00000000060472ca */ /* 0x000fe200000e0000 */
[----:B------:R-:W-:Y:S01]  /*1820*/  ULEA UR5, UR42, UR45, 0xa ;  /* 0x0000002d2a057291 */ /* 0x000fe2000f8e503f */
[----:B------:R-:W-:Y:S01]  /*1830*/  WARPGROUP.ARRIVE ;  /* 0x00000000000079c5 */ /* 0x000fe20000000000 */
[----:B------:R-:W-:Y:S01]  /*1840*/  UMOV UR9, 0x40000040 ;  /* 0x4000004000097882 */ /* 0x000fe20000000000 */
[----:B------:R-:W-:-:S04]  /*1850*/  UMOV UR11, 0x40000040 ;  /* 0x40000040000b7882 */ /* 0x000fc80000000000 */
[----:B------:R-:W-:-:S05]  /*1860*/  UMOV UR8, UR5 ;  /* 0x0000000500087c82 */ /* 0x000fca0008000000 */
[----:B------:R-:W-:-:S04]  /*1870*/  UIADD3 UR4, UR4, 0x18180, URZ ;  /* 0x0001818004047890 */ /* 0x000fc8000fffe03f */
[----:B------:R-:W-:-:S04]  /*1880*/  USHF.R.U32.HI UR4, URZ, 0x4, UR4 ;  /* 0x000000043f047899 */ /* 0x000fc80008011604 */
[----:B------:R-:W-:-:S04]  /*1890*/  ULOP3.LUT UR4, UR4, 0x3fff, URZ, 0xc0, !UPT ;  /* 0x00003fff04047892 */ /* 0x000fc8000f8ec03f */
[----:B------:R-:W-:-:S04]  /*18a0*/  ULOP3.LUT UR4, UR4, 0x2000000, URZ, 0xfc, !UPT ;  /* 0x0200000004047892 */ /* 0x000fc8000f8efc3f */
[----:B------:R-:W-:-:S07]  /*18b0*/  ULEA UR6, UR42, UR4, 0xa ;  /* 0x000000042a067291 */ /* 0x000fce000f8e503f */
[----:B------:R-:W-:Y:S02]  /*18c0*/  UMOV UR10, UR6 ;  /* 0x00000006000a7c82 */ /* 0x000fe40008000000 */
[----:B------:R-:W-:Y:S01]  /*18d0*/  HGMMA.64x128x16.F32 R24, gdesc[UR8].tnspA.tnspB, RZ, !UPT, gsb0 ;  /* 0x61e00000081879f0 */ /* 0x000fe2000c0008ff */
[----:B------:R-:W-:Y:S02]  /*18e0*/  UIADD3 UR8, UR5, 0x80, URZ ;  /* 0x0000008005087890 */ /* 0x000fe4000fffe03f */
[----:B------:R-:W-:Y:S01]  /*18f0*/  UIADD3 UR10, UR6, 0x80, URZ ;  /* 0x00000080060a7890 */ /* 0x000fe2000fffe03f */
[----:B------:R-:W-:Y:S01]  /*1900*/  UMOV UR9, 0x40000040 ;  /* 0x4000004000097882 */ /* 0x000fe20000000000 */
[----:B------:R-:W-:Y:S01]  /*1910*/  UMOV UR11, 0x40000040 ;  /* 0x40000040000b7882 */ /* 0x000fe20000000000 */
[----:B------:R-:W-:Y:S02]  /*1920*/  WARPGROUP.DEPBAR.LE gsb0, 0x0 ;  /* 0x00008000000079c5 */ /* 0x000fe40000010000 */
[----:B------:R-:W-:-:S06]  /*1930*/  WARPGROUP.ARRIVE ;  /* 0x00000000000079c5 */ /* 0x000fcc0000000000 */
[----:B------:R-:W-:Y:S01]  /*1940*/  HGMMA.64x128x16.F32 R24, gdesc[UR8].tnspA.tnspB, R24, gsb0 ;  /* 0x61e00000081879f0 */ /* 0x000fe20008000818 */
        /* <DEDUP_REMOVED lines=13> */
[----:B------:R-:W-:Y:S03]  /*1a20*/  HGMMA.64x128x16.F32 R24, gdesc[UR8].tnspA.tnspB, R24, gsb0 ;  /* 0x61e00000081879f0 */ /* 0x000fe60008000818 */
[----:B------:R-:W-:Y:S02]  /*1a30*/  WARPGROUP.DEPBAR.LE gsb0, 0x0 ;  /* 0x00008000000079c5 */ /* 0x000fe40000010000 */
[----:B------:R-:W-:Y:S05]  /*1a40*/  @!P2 BRA `(.L_x_22) ;  /* 0x000000040028a947 */ /* 0x000fea0003800000 */
[----:B------:R-:W-:Y:S01]  /*1a50*/  UIADD3 UR5, UR42, 0x1, URZ ;  /* 0x000000012a057890 */ /* 0x000fe2000fffe03f */
[----:B01----:R-:W-:Y:S02]  /*1a60*/  IMAD.U32 R0, RZ, RZ, UR44 ;  /* 0x0000002cff007e24 */ /* 0x003fe4000f8e00ff */
[----:B------:R-:W-:Y:S01]  /*1a70*/  IMAD.U32 R3, RZ, RZ, UR42 ;  /* 0x0000002aff037e24 */ /* 0x000fe2000f8e00ff */
[----:B------:R-:W-:-:S04]  /*1a80*/  UISETP.NE.AND UP0, UPT, UR5, 0x6, UPT ;  /* 0x000000060500788c */ /* 0x000fc8000bf05270 */
[----:B------:R-:W-:Y:S02]  /*1a90*/  USEL UR6, URZ, 0x1, UP0 ;  /* 0x000000013f067887 */ /* 0x000fe40008000000 */
[----:B------:R-:W-:Y:S02]  /*1aa0*/  USEL UR5, UR5, URZ, UP0 ;  /* 0x0000003f05057287 */ /* 0x000fe40008000000 */
[----:B------:R-:W-:-:S06]  /*1ab0*/  ULOP3.LUT UR6, UR40, UR6, URZ, 0x3c, !UPT ;  /* 0x0000000628067292 */ /* 0x000fcc000f8e3c3f */
[----:B------:R-:W-:-:S07]  /*1ac0*/  IMAD.U32 R7, RZ, RZ, UR6 ;  /* 0x00000006ff077e24 */ /* 0x000fce000f8e00ff */
.L_x_29:
[----:B------:R-:W-:Y:S05]  /*1ad0*/  @!P0 BRA `(.L_x_23) ;  /* 0x0000000000048947 */ /* 0x000fea0003800000 */
[----:B------:R-:W-:Y:S01]  /*1ae0*/  BPT.TRAP 0x1 ;  /* 0x000000040000795c */ /* 0x000fe20000300000 */
.L_x_23:
[----:B------:R-:W0:Y:S01]  /*1af0*/  S2UR UR7, SR_CgaCtaId ;  /* 0x00000000000779c3 */ /* 0x000e220000008800 */
[----:B------:R-:W-:Y:S01]  /*1b00*/  UMOV UR6, 0x400 ;  /* 0x0000040000067882 */ /* 0x000fe20000000000 */
[----:B------:R-:W-:Y:S01]  /*1b10*/  IMAD.U32 R5, RZ, RZ, UR5 ;  /* 0x00000005ff057e24 */ /* 0x000fe2000f8e00ff */
[----:B------:R-:W-:Y:S01]  /*1b20*/  SHF.L.U32 R4, R7, 0x1f, RZ ;  /* 0x0000001f07047819 */ /* 0x000fe200000006ff */
[----:B0-----:R-:W-:-:S06]  /*1b30*/  ULEA UR6, UR7, UR6, 0x18 ;  /* 0x0000000607067291 */ /* 0x001fcc000f8ec03f */
[----:B------:R-:W-:-:S04]  /*1b40*/  IMAD.U32 R6, RZ, RZ, UR6 ;  /* 0x00000006ff067e24 */ /* 0x000fc8000f8e00ff */
[----:B------:R-:W-:-:S04]  /*1b50*/  IMAD R5, R5, 0x8, R6 ;  /* 0x0000000805057824 */ /* 0x000fc800078e0206 */
[----:B------:R0:W1:Y:S01]  /*1b60*/  SYNCS.PHASECHK.TRANS64.TRYWAIT P1, [R5+URZ], R4 ;  /* 0x00000004050075a7 */ /* 0x000062000802017f */
[----:B------:R-:W-:Y:S05]  /*1b70*/  @!P0 BRA `(.L_x_24) ;  /* 0x0000000000048947 */ /* 0x000fea0003800000 */
[----:B------:R-:W-:Y:S01]  /*1b80*/  BPT.TRAP 0x1 ;  /* 0x000000040000795c */ /* 0x000fe20000300000 */
.L_x_24:
[----:B-1----:R-:W-:Y:S05]  /*1b90*/  @P1 BRA `(.L_x_25) ;  /* 0x0000000000081947 */ /* 0x002fea0003800000 */
[----:B------:R-:W1:Y:S02]  /*1ba0*/  SYNCS.PHASECHK.TRANS64.TRYWAIT P1, [R5+URZ], R4 ;  /* 0x00000004050075a7 */ /* 0x000e64000802017f */
[----:B-1----:R-:W-:Y:S05]  /*1bb0*/  @!P1 BRA `(.L_x_26) ;  /* 0x00000064002c9947 */ /* 0x002fea0003800000 */
.L_x_25:
[----:B------:R-:W-:Y:S01]  /*1bc0*/  ULEA UR6, UR5, UR45, 0xa ;  /* 0x0000002d05067291 */ /* 0x000fe2000f8e503f */
[----:B------:R-:W-:Y:S01]  /*1bd0*/  WARPGROUP.ARRIVE ;  /* 0x00000000000079c5 */ /* 0x000fe20000000000 */
[----:B------:R-:W-:Y:S01]  /*1be0*/  ULEA UR7, UR5, UR4, 0xa ;  /* 0x0000000405077291 */ /* 0x000fe2000f8e503f */
[----:B------:R-:W-:Y:S01]  /*1bf0*/  UMOV UR9, 0x40000040 ;  /* 0x4000004000097882 */ /* 0x000fe20000000000 */
[----:B------:R-:W-:-:S03]  /*1c00*/  UMOV UR11, 0x40000040 ;  /* 0x40000040000b7882 */ /* 0x000fc60000000000 */
[----:B------:R-:W-:Y:S02]  /*1c10*/  UMOV UR8, UR6 ;  /* 0x0000000600087c82 */ /* 0x000fe40008000000 */
[----:B------:R-:W-:Y:S02]  /*1c20*/  UMOV UR10, UR7 ;  /* 0x00000007000a7c82 */ /* 0x000fe40008000000 */
[----:B------:R-:W-:Y:S01]  /*1c30*/  HGMMA.64x128x16.F32 R24, gdesc[UR8].tnspA.tnspB, R24, gsb0 ;  /* 0x61e00000081879f0 */ /* 0x000fe20008000818 */
[----:B------:R-:W-:Y:S02]  /*1c40*/  UIADD3 UR8, UR6, 0x80, URZ ;  /* 0x0000008006087890 */ /* 0x000fe4000fffe03f */
[----:B------:R-:W-:Y:S01]  /*1c50*/  UIADD3 UR10, UR7, 0x80, URZ ;  /* 0x00000080070a7890 */ /* 0x000fe2000fffe03f */
[----:B------:R-:W-:Y:S01]  /*1c60*/  UMOV UR9, 0x40000040 ;  /* 0x4000004000097882 */ /* 0x000fe20000000000 */
[----:B------:R-:W-:Y:S01]  /*1c70*/  UMOV UR11, 0x40000040 ;  /* 0x40000040000b7882 */ /* 0x000fe20000000000 */
[----:B------:R-:W-:-:S02]  /*1c80*/  WARPGROUP.DEPBAR.LE gsb0, 0x0 ;  /* 0x00008000000079c5 */ /* 0x000fc40000010000 */
        /* <DEDUP_REMOVED lines=18> */
[----:B------:R-:W-:Y:S01]  /*1db0*/  BPT.TRAP 0x1 ;  /* 0x000000040000795c */ /* 0x000fe20000300000 */
.L_x_27:
[----:B------:R-:W-:-:S13]  /*1dc0*/  ISETP.NE.AND P1, PT, R22, RZ, PT ;  /* 0x000000ff1600720c */ /* 0x000fda0003f25270 */
[----:B01----:R-:W-:-:S04]  /*1dd0*/  @P1 IMAD R4, R3, 0x8, R6 ;  /* 0x0000000803041824 */ /* 0x003fc800078e0206 */
[----:B------:R-:W-:-:S05]  /*1de0*/  @P1 VIADD R4, R4, 0x30 ;  /* 0x0000003004041836 */ /* 0x000fca0000000000 */
[----:B------:R-:W-:-:S04]  /*1df0*/  @P1 PRMT R4, R19, 0x654, R4 ;  /* 0x0000065413041816 */ /* 0x000fc80000000004 */
[----:B------:R0:W-:Y:S01]  /*1e00*/  @P1 SYNCS.ARRIVE.TRANS64.RED.A1T0 RZ, [R4+URZ], RZ ;  /* 0x000000ff04ff19a7 */ /* 0x0001e2000810043f */
[----:B------:R-:W-:-:S13]  /*1e10*/  ISETP.GT.U32.AND P1, PT, R18, 0x1, PT ;  /* 0x000000011200780c */ /* 0x000fda0003f24070 */
[----:B0-----:R-:W-:Y:S05]  /*1e20*/  @P1 BRA `(.L_x_28) ;  /* 0x0000000000041947 */ /* 0x001fea0003800000 */
[----:B------:R-:W-:Y:S01]  /*1e30*/  BPT.TRAP 0x1 ;  /* 0x000000040000795c */ /* 0x000fe20000300000 */
.L_x_28:
[----:B------:R-:W-:Y:S01]  /*1e40*/  UIADD3 UR5, UR5, 0x1, URZ ;  /* 0x0000000105057890 */ /* 0x000fe2000fffe03f */
[C---:B------:R-:W-:Y:S01]  /*1e50*/  ISETP.GT.AND P2, PT, R0.reuse, 0x1, PT ;  /* 0x000000010000780c */ /* 0x040fe20003f44270 */
[----:B------:R-:W-:Y:S02]  /*1e60*/  VIADD R3, R3, 0x1 ;  /* 0x0000000103037836 */ /* 0x000fe40000000000 */
[----:B------:R-:W-:Y:S01]  /*1e70*/  UISETP.NE.AND UP0, UPT, UR5, 0x6, UPT ;  /* 0x000000060500788c */ /* 0x000fe2000bf05270 */
[----:B------:R-:W-:Y:S02]  /*1e80*/  VIADD R0, R0, 0xffffffff ;  /* 0xffffffff00007836 */ /* 0x000fe40000000000 */
[C---:B------:R-:W-:Y:S01]  /*1e90*/  ISETP.NE.AND P1, PT, R3.reuse, 0x6, PT ;  /* 0x000000060300780c */ /* 0x040fe20003f25270 */
[----:B------:R-:W-:Y:S02]  /*1ea0*/  USEL UR6, URZ, 0x1, UP0 ;  /* 0x000000013f067887 */ /* 0x000fe40008000000 */
[----:B------:R-:W-:Y:S01]  /*1eb0*/  USEL UR5, UR5, URZ, UP0 ;  /* 0x0000003f05057287 */ /* 0x000fe20008000000 */
[----:B------:R-:W-:-:S03]  /*1ec0*/  SEL R3, R3, RZ, P1 ;  /* 0x000000ff03037207 */ /* 0x000fc60000800000 */
[----:B------:R-:W-:Y:S01]  /*1ed0*/  LOP3.LUT R7, R7, UR6, RZ, 0x3c, !PT ;  /* 0x0000000607077c12 */ /* 0x000fe2000f8e3cff */
[----:B------:R-:W-:Y:S07]  /*1ee0*/  @P2 BRA `(.L_x_29) ;  /* 0xfffffff800f82947 */ /* 0x000fee000383ffff */
.L_x_22:
[----:B01----:R-:W0:Y:S02]  /*1ef0*/  LDC R0, c[0x0][0x28c] ;  /* 0x0000a300ff007b82 */ /* 0x003e240000000800 */
[----:B0-----:R-:W-:-:S13]  /*1f00*/  ISETP.GE.AND P1, PT, R0, 0x1, PT ;  /* 0x000000010000780c */ /* 0x001fda0003f26270 */
[----:B------:R-:W-:Y:S05]  /*1f10*/  @!P1 BRA `(.L_x_30) ;  /* 0x0000000000449947 */ /* 0x000fea0003800000 */
[----:B------:R-:W-:Y:S05]  /*1f20*/  @!P0 BRA `(.L_x_31) ;  /* 0x0000000000048947 */ /* 0x000fea0003800000 */
[----:B------:R-:W-:Y:S01]  /*1f30*/  BPT.TRAP 0x1 ;  /* 0x000000040000795c */ /* 0x000fe20000300000 */
.L_x_31:
[----:B------:R-:W-:-:S13]  /*1f40*/  ISETP.NE.AND P0, PT, R22, RZ, PT ;  /* 0x000000ff1600720c */ /* 0x000fda0003f05270 */
[----:B------:R-:W-:-:S05]  /*1f50*/  VOTEU.ANY UP0, P0 ;  /* 0x00000000003f7886 */ /* 0x000fca0000000100 */
[----:B------:R-:W-:-:S06]  /*1f60*/  @UP0 UIADD3 UR4, UR44, UR42, URZ ;  /* 0x0000002a2c040290 */ /* 0x000fcc000fffe03f */
[----:B------:R-:W-:Y:S02]  /*1f70*/  IMAD.U32 R4, RZ, RZ, UR4 ;  /* 0x00000004ff047e24 */ /* 0x000fe4000f8e00ff */
[----:B------:R-:W-:Y:S02]  /*1f80*/  IMAD.U32 R3, RZ, RZ, UR4 ;  /* 0x00000004ff037e24 */ /* 0x000fe4000f8e00ff */
[----:B------:R-:W-:-:S05]  /*1f90*/  @P0 IMAD.WIDE.U32 R4, R4, -0x55555555, RZ ;  /* 0xaaaaaaab04040825 */ /* 0x000fca00078e00ff */
[----:B------:R-:W-:-:S05]  /*1fa0*/  @P0 SHF.R.U32.HI R0, RZ, 0x2, R5 ;  /* 0x00000002ff000819 */ /* 0x000fca0000011605 */
[----:B------:R-:W-:-:S04]  /*1fb0*/  @P0 IMAD R0, R0, -0x6, R3 ;  /* 0xfffffffa00000824 */ /* 0x000fc800078e0203 */
[----:B------:R-:W-:-:S04]  /*1fc0*/  @P0 IMAD R0, R0, 0x8, R6 ;  /* 0x0000000800000824 */ /* 0x000fc800078e0206 */
[----:B------:R-:W-:-:S05]  /*1fd0*/  @P0 VIADD R0, R0, 0x30 ;  /* 0x0000003000000836 */ /* 0x000fca0000000000 */
[----:B------:R-:W-:-:S04]  /*1fe0*/  @P0 PRMT R0, R19, 0x654, R0 ;  /* 0x0000065413000816 */ /* 0x000fc80000000000 */
[----:B------:R0:W-:Y:S01]  /*1ff0*/  @P0 SYNCS.ARRIVE.TRANS64.RED.A1T0 RZ, [R0+URZ], RZ ;  /* 0x000000ff00ff09a7 */ /* 0x0001e2000810043f */
[----:B------:R-:W-:-:S13]  /*2000*/  ISETP.GT.U32.AND P0, PT, R18, 0x1, PT ;  /* 0x000000011200780c */ /* 0x000fda0003f04070 */
[----:B0-----:R-:W-:Y:S05]  /*2010*/  @P0 BRA `(.L_x_30) ;  /* 0x0000000000040947 */ /* 0x001fea0003800000 */
[----:B------:R-:W-:Y:S01]  /*2020*/  BPT.TRAP 0x1 ;  /* 0x000000040000795c */ /* 0x000fe20000300000 */
.L_x_30:
[----:B------:R-:W-:Y:S01]  /*2030*/  IMAD.SHL.U32 R100, R100, 0x80, RZ ;  /* 0x0000008064647824 */ /* 0x000fe200078e00ff */
[----:B------:R-:W-:Y:S01]  /*2040*/  UIADD3 UR42, UR43, UR42, URZ ;  /* 0x0000002a2b2a7290 */ /* 0x000fe2000fffe03f */
[----:B------:R-:W-:Y:S01]  /*2050*/  SHF.R.S32.HI R11, RZ, 0x1f, R101 ;  /* 0x0000001fff0b7819 */ /* 0x000fe20000011465 */
[----:B------:R-:W-:Y:S01]  /*2060*/  UISETP.GE.U32.AND UP1, UPT, UR43, 0x6, UPT ;  /* 0x000000062b00788c */ /* 0x000fe2000bf26070 */
[----:B------:R-:W-:Y:S01]  /*2070*/  IMAD.SHL.U32 R6, R103, 0x80, RZ ;  /* 0x0000008067067824 */ /* 0x000fe200078e00ff */
[----:B------:R-:W-:Y:S01]  /*2080*/  ULDC UR7, c[0x0][0x288] ;  /* 0x0000a20000077ab9 */ /* 0x000fe20000000800 */
[C---:B------:R-:W-:Y:S01]  /*2090*/  LOP3.LUT R8, R100.reuse, 0x6, R95, 0xf8, !PT ;  /* 0x0000000664087812 */ /* 0x040fe200078ef85f */
[----:B------:R-:W-:Y:S01]  /*20a0*/  UISETP.GT.U32.AND UP0, UPT, UR42, 0x5, UPT ;  /* 0x000000052a00788c */ /* 0x000fe2000bf04070 */
[----:B------:R-:W-:Y:S01]  /*20b0*/  ISETP.GE.AND P0, PT, R100, UR7, PT ;  /* 0x0000000764007c0c */ /* 0x000fe2000bf06270 */
[----:B------:R-:W-:Y:S01]  /*20c0*/  ULDC.64 UR4, c[0x0][0x5d0] ;  /* 0x0001740000047ab9 */ /* 0x000fe20000000a00 */
[--C-:B------:R-:W-:Y:S01]  /*20d0*/  SHF.R.S32.HI R9, RZ, 0x1f, R8.reuse ;  /* 0x0000001fff097819 */ /* 0x100fe20000011408 */
[----:B------:R-:W-:Y:S01]  /*20e0*/  ULDC UR10, c[0x0][0x284] ;  /* 0x0000a100000a7ab9 */ /* 0x000fe20000000800 */
[----:B------:R-:W-:Y:S01]  /*20f0*/  IMAD R0, R11, UR4, RZ ;  /* 0x000000040b007c24 */ /* 0x000fe2000f8e02ff */
[----:B------:R-:W-:Y:S01]  /*2100*/  UISETP.LT.U32.AND UP0, UPT, UR43, 0x6, UP0 ;  /* 0x000000062b00788c */ /* 0x000fe20008701070 */
[----:B------:R-:W-:Y:S01]  /*2110*/  ISETP.GE.OR P0, PT, R6, UR10, P0 ;  /* 0x0000000a06007c0c */ /* 0x000fe20008706670 */
[----:B------:R-:W-:Y:S01]  /*2120*/  IMAD.WIDE.U32 R4, R101, UR4, R8 ;  /* 0x0000000465047c25 */ /* 0x000fe2000f8e0008 */
[----:B------:R-:W-:Y:S01]  /*2130*/  ULDC.64 UR8, c[0x0][0x5c8] ;  /* 0x0001720000087ab9 */ /* 0x000fe20000000a00 */
[----:B------:R-:W-:-:S02]  /*2140*/  USEL UR6, URZ, 0x1, !UP0 ;  /* 0x000000013f067887 */ /* 0x000fc4000c000000 */
[----:B------:R-:W-:Y:S01]  /*2150*/  IMAD R3, R101, UR5, R0 ;  /* 0x0000000565037c24 */ /* 0x000fe2000f8e0200 */
[----:B------:R-:W-:Y:S01]  /*2160*/  @UP1 UIMAD.WIDE.U32 UR4, UR42, -0x55555555, URZ ;  /* 0xaaaaaaab2a0418a5 */ /* 0x000fe2000f8e003f */
[----:B------:R-:W-:Y:S01]  /*2170*/  IMAD.WIDE R104, R103, 0x80, R88 ;  /* 0x0000008067687825 */ /* 0x000fe200078e0258 */
[----:B------:R-:W-:Y:S02]  /*2180*/  ULOP3.LUT UR40, UR40, UR6, URZ, 0x3c, !UPT ;  /* 0x0000000628287292 */ /* 0x000fe4000f8e3c3f */
[----:B------:R-:W-:Y:S01]  /*2190*/  @UP1 USHF.R.U32.HI UR4, URZ, 0x2, UR5 ;  /* 0x000000023f041899 */ /* 0x000fe20008011605 */
[----:B------:R-:W-:Y:S02]  /*21a0*/  IMAD.IADD R5, R5, 0x1, R3 ;  /* 0x0000000105057824 */ /* 0x000fe400078e0203 */
[----:B------:R-:W-:Y:S01]  /*21b0*/  IMAD R3, R105, UR8, RZ ;  /* 0x0000000869037c24 */ /* 0x000fe2000f8e02ff */
[----:B------:R-:W-:Y:S01]  /*21c0*/  @UP1 ULOP3.LUT UR40, UR40, 0x1, UR4, 0x78, !UPT ;  /* 0x0000000128281892 */ /* 0x000fe2000f8e7804 */
[----:B------:R-:W-:-:S04]  /*21d0*/  IMAD.WIDE.U32 R106, R104, UR8, R4 ;  /* 0x00000008686a7c25 */ /* 0x000fc8000f8e0004 */
[----:B------:R-:W-:Y:S02]  /*21e0*/  IMAD R7, R104, UR9, R3 ;  /* 0x0000000968077c24 */ /* 0x000fe4000f8e0203 */
[----:B------:R-:W-:Y:S01]  /*21f0*/  IMAD.MOV.U32 R0, RZ, RZ, -0x1 ;  /* 0xffffffffff007424 */ /* 0x000fe200078e00ff */
[----:B------:R-:W-:Y:S06]  /*2200*/  @P0 BRA `(.L_x_32) ;  /* 0x00000040001c0947 */ /* 0x000fec0003800000 */
[----:B-----5:R-:W-:Y:S01]  /*2210*/  FSETP.NEU.AND P0, PT, R90, RZ, PT ;  /* 0x000000ff5a00720b */ /* 0x020fe20003f0d000 */
[----:B------:R-:W-:Y:S01]  /*2220*/  IMAD.IADD R4, R94, 0x1, -R100 ;  /* 0x000000015e047824 */ /* 0x000fe200078e0a64 */
[----:B------:R-:W-:Y:S01]  /*2230*/  BSSY B0, `(.L_x_32) ;  /* 0x0000404000007945 */ /* 0x000fe20003800000 */
[----:B------:R-:W-:Y:S02]  /*2240*/  IMAD.IADD R3, R99, 0x1, -R6 ;  /* 0x0000000163037824 */ /* 0x000fe400078e0a06 */
[----:B------:R-:W-:Y:S01]  /*2250*/  IMAD.IADD R103, R107, 0x1, R7 ;  /* 0x000000016b677824 */ /* 0x000fe200078e0207 */
[----:B------:R-:W-:-:S04]  /*2260*/  ISETP.GT.AND P2, PT, R4, RZ, PT ;  /* 0x000000ff0400720c */ /* 0x000fc80003f44270 */
[----:B------:R-:W-:-:S03]  /*2270*/  ISETP.GT.AND P1, PT, R3, RZ, P2 ;  /* 0x000000ff0300720c */ /* 0x000fc60001724270 */
[----:B------:R-:W-:Y:S10]  /*2280*/  @!P0 BRA `(.L_x_33) ;  /* 0x0000002c00288947 */ /* 0x000ff40003800000 */
[----:B------:R-:W0:Y:S01]  /*2290*/  LDC.64 R110, c[0x0][0x5b8] ;  /* 0x00016e00ff6e7b82 */ /* 0x000e220000000a00 */
[----:B------:R-:W-:-:S07]  /*22a0*/  ULDC.64 UR4, c[0x0][0x5c0] ;  /* 0x0001700000047ab9 */ /* 0x000fce0000000a00 */
[----:B------:R-:W1:Y:S08]  /*22b0*/  LDC.64 R112, c[0x0][0x5b0] ;  /* 0x00016c00ff707b82 */ /* 0x000e700000000a00 */
[----:B------:R-:W2:Y:S01]  /*22c0*/  LDC.64 R114, c[0x0][0x5a8] ;  /* 0x00016a00ff727b82 */ /* 0x000ea20000000a00 */
[-C--:B0-----:R-:W-:Y:S02]  /*22d0*/  IMAD R6, R11, R110.reuse, RZ ;  /* 0x0000006e0b067224 */ /* 0x081fe400078e02ff */
[----:B------:R-:W-:-:S04]  /*22e0*/  IMAD.WIDE.U32 R108, R101, R110, R8 ;  /* 0x0000006e656c7225 */ /* 0x000fc800078e0008 */
[----:B------:R-:W-:Y:S02]  /*22f0*/  IMAD R107, R101, R111, R6 ;  /* 0x0000006f656b7224 */ /* 0x000fe400078e0206 */
[-C--:B-1----:R-:W-:Y:S02]  /*2300*/  IMAD R5, R105, R112.reuse, RZ ;  /* 0x0000007069057224 */ /* 0x082fe400078e02ff */
[----:B------:R-:W-:Y:S02]  /*2310*/  IMAD.IADD R13, R109, 0x1, R107 ;  /* 0x000000016d0d7824 */ /* 0x000fe400078e026b */
[----:B------:R-:W-:Y:S02]  /*2320*/  IMAD.MOV.U32 R12, RZ, RZ, R108 ;  /* 0x000000ffff0c7224 */ /* 0x000fe400078e006c */
[C---:B------:R-:W-:Y:S02]  /*2330*/  IMAD R111, R104.reuse, R113, R5 ;  /* 0x00000071686f7224 */ /* 0x040fe400078e0205 */
[----:B------:R-:W-:-:S04]  /*2340*/  IMAD.WIDE.U32 R6, R104, R112, R12 ;  /* 0x0000007068067225 */ /* 0x000fc800078e000c */
[----:B------:R-:W-:Y:S01]  /*2350*/  IMAD.IADD R5, R7, 0x1, R111 ;  /* 0x0000000107057824 */ /* 0x000fe200078e026f */
[----:B--2---:R-:W-:-:S04]  /*2360*/  LEA R14, P0, R6, R114, 0x1 ;  /* 0x00000072060e7211 */ /* 0x004fc800078008ff */
[----:B------:R-:W-:-:S05]  /*2370*/  LEA.HI.X R15, R6, R115, R5, 0x1, P0 ;  /* 0x00000073060f7211 */ /* 0x000fca00000f0c05 */
[----:B------:R0:W2:Y:S01]  /*2380*/  @P1 LDG.E.LTC128B.U16 R5, desc[UR36][R14.64] ;  /* 0x000000240e051981 */ /* 0x0000a2000c1e1520 */
[----:B------:R-:W-:Y:S01]  /*2390*/  LEA R10, P0, R106, UR4, 0x1 ;  /* 0x000000046a0a7c11 */ /* 0x000fe2000f8008ff */
[----:B------:R-:W-:Y:S01]  /*23a0*/  IMAD.WIDE.U32 R6, R104, R112, R8 ;  /* 0x0000007068067225 */ /* 0x000fe200078e0008 */
[----:B------:R-:W-:Y:S03]  /*23b0*/  BSSY B1, `(.L_x_34) ;  /* 0x0000012000017945 */ /* 0x000fe60003800000 */
[----:B------:R-:W-:Y:S02]  /*23c0*/  IMAD.IADD R7, R111, 0x1, R7 ;  /* 0x000000016f077824 */ /* 0x000fe400078e0207 */
[----:B------:R-:W-:Y:S01]  /*23d0*/  IMAD.WIDE.U32 R20, R101, R110, R6 ;  /* 0x0000006e65147225 */ /* 0x000fe200078e0006 */
[----:B0-----:R-:W-:-:S03]  /*23e0*/  SHF.L.U64.HI R15, R112, 0x3, R113 ;  /* 0x00000003700f7819 */ /* 0x001fc60000010271 */
[----:B------:R-:W-:Y:S01]  /*23f0*/  IMAD.IADD R7, R107, 0x1, R21 ;  /* 0x000000016b077824 */ /* 0x000fe200078e0215 */
[----:B------:R-:W-:Y:S01]  /*2400*/  LEA R6, P4, R20, R114, 0x1 ;  /* 0x0000007214067211 */ /* 0x000fe200078808ff */
[----:B------:R-:W-:-:S03]  /*2410*/  IMAD.SHL.U32 R14, R112, 0x8, RZ ;  /* 0x00000008700e7824 */ /* 0x000fc600078e00ff */
[----:B------:R-:W-:Y:S01]  /*2420*/  LEA.HI.X R7, R20, R115, R7, 0x1, P4 ;  /* 0x0000007314077211 */ /* 0x000fe200020f0c07 */
[----:B--2---:R-:W-:-:S05]  /*2430*/  HADD2.F32 R11, -RZ, R5.H0_H0 ;  /* 0x20000005ff0b7230 */ /* 0x004fca0000004100 */
[----:B------:R-:W-:-:S04]  /*2440*/  FMUL R11, R11, R90 ;  /* 0x0000005a0b0b7220 */ /* 0x000fc80000400000 */
[----:B------:R-:W-:Y:S01]  /*2450*/  FFMA R24, R24, R23, R11 ;  /* 0x0000001718187223 */ /* 0x000fe2000000000b */
[----:B------:R-:W-:Y:S02]  /*2460*/  LEA.HI.X R11, R106, UR5, R103, 0x1, P0 ;  /* 0x000000056a0b7c11 */ /* 0x000fe400080f0c67 */
[----:B------:R-:W-:Y:S02]  /*2470*/  ISETP.GT.AND P0, PT, R4, 0x1, PT ;  /* 0x000000010400780c */ /* 0x000fe40003f04270 */
[----:B------:R-:W-:Y:S02]  /*2480*/  F2FP.F16.F32.PACK_AB R24, RZ, R24 ;  /* 0x00000018ff18723e */ /* 0x000fe400000000ff */
[----:B------:R-:W-:-:S03]  /*2490*/  ISETP.GT.AND P3, PT, R3, RZ, P0 ;  /* 0x000000ff0300720c */ /* 0x000fc60000764270 */
[----:B------:R0:W-:Y:S10]  /*24a0*/  @P1 STG.E.U16 desc[UR36][R10.64], R24 ;  /* 0x000000180a001986 */ /* 0x0001f4000c101524 */
[----:B------:R-:W-:Y:S05]  /*24b0*/  @!P3 BRA `(.L_x_35) ;  /* 0x000000000004b947 */ /* 0x000fea0003800000 */
[----:B------:R1:W5:Y:S02]  /*24c0*/  LDG.E.LTC128B.U16 R5, desc[UR36][R6.64+0x2] ;  /* 0x0000022406057981 */ /* 0x000364000c1e1520 */
.L_x_35:
[----:B------:R-:W-:Y:S05]  /*24d0*/  BSYNC B1 ;  /* 0x0000000000017941 */ /* 0x000fea0003800000 */
.L_x_34:
[----:B-----5:R-:W-:Y:S01]  /*24e0*/  HADD2.F32 R103, -RZ, R5.H0_H0 ;  /* 0x20000005ff677230 */ /* 0x020fe20000004100 */
[----:B------:R-:W-:Y:S01]  /*24f0*/  ISETP.GT.AND P2, PT, R3, 0x8, P2 ;  /* 0x000000080300780c */ /* 0x000fe20001744270 */
[----:B------:R-:W-:Y:S01]  /*2500*/  IMAD.WIDE.U32 R20, R104, R112, R14 ;  /* 0x0000007068147225 */ /* 0x000fe200078e000e */
[----:B0-----:R-:W-:-:S03]  /*2510*/  PRMT R24, R5, 0x7610, R24 ;  /* 0x0000761005187816 */ /* 0x001fc60000000018 */
[----:B------:R-:W-:Y:S01]  /*2520*/  FMUL R12, R103, R90 ;  /* 0x0000005a670c7220 */ /* 0x000fe20000400000 */
[----:B------:R-:W-:Y:S01]  /*2530*/  IMAD.IADD R111, R111, 0x1, R21 ;  /* 0x000000016f6f7824 */ /* 0x000fe200078e0215 */
[----:B------:R-:W-:Y:S02]  /*2540*/  IADD3 R108, P1, R108, R20, RZ ;  /* 0x000000146c6c7210 */ /* 0x000fe40007f3e0ff */
[----:B------:R-:W-:-:S03]  /*2550*/  FFMA R12, R25, R23, R12 ;  /* 0x00000017190c7223 */ /* 0x000fc6000000000c */
[----:B------:R-:W-:Y:S01]  /*2560*/  IMAD.X R13, R111, 0x1, R13, P1 ;  /* 0x000000016f0d7824 */ /* 0x000fe200008e060d */
[C---:B------:R-:W-:Y:S02]  /*2570*/  LEA R14, P1, R108.reuse, R114, 0x1 ;  /* 0x000000726c0e7211 */ /* 0x040fe400078208ff */
[----:B------:R-:W-:Y:S02]  /*2580*/  F2FP.F16.F32.PACK_AB R12, RZ, R12 ;  /* 0x0000000cff0c723e */ /* 0x000fe400000000ff */
[----:B------:R-:W-:Y:S02]  /*2590*/  LEA.HI.X R15, R108, R115, R13, 0x1, P1 ;  /* 0x000000736c0f7211 */ /* 0x000fe400008f0c0d */
[----:B------:R-:W-:-:S05]  /*25a0*/  PRMT R21, R12, 0x7610, R21 ;  /* 0x000076100c157816 */ /* 0x000fca0000000015 */
[----:B------:R0:W-:Y:S04]  /*25b0*/  @P3 STG.E.U16 desc[UR36][R10.64+0x2], R21 ;  /* 0x000002150a003986 */ /* 0x0001e8000c101524 */
[----:B------:R-:W2:Y:S01]  /*25c0*/  @P2 LDG.E.LTC128B.U16 R24, desc[UR36][R14.64] ;  /* 0x000000240e182981 */ /* 0x000ea2000c1e1520 */
[----:B------:R-:W-:Y:S01]  /*25d0*/  IADD3 R20, P1, R8, R20, RZ ;  /* 0x0000001408147210 */ /* 0x000fe20007f3e0ff */
[----:B------:R-:W-:Y:S01]  /*25e0*/  BSSY B1, `(.L_x_36) ;  /* 0x0000011000017945 */ /* 0x000fe20003800000 */
[----:B------:R-:W-:Y:S02]  /*25f0*/  SHF.L.U64.HI R13, R91, 0x1, R92 ;  /* 0x000000015b0d7819 */ /* 0x000fe4000001025c */
[----:B------:R-:W-:Y:S01]  /*2600*/  ISETP.GT.AND P0, PT, R3, 0x8, P0 ;  /* 0x000000080300780c */ /* 0x000fe20000704270 */
[----:B0-----:R-:W-:Y:S01]  /*2610*/  IMAD.X R21, R9, 0x1, R111, P1 ;  /* 0x0000000109157824 */ /* 0x001fe200008e066f */
[----:B------:R-:W-:Y:S01]  /*2620*/  LEA R12, P1, R91, R10, 0x1 ;  /* 0x0000000a5b0c7211 */ /* 0x000fe200078208ff */
[----:B------:R-:W-:-:S04]  /*2630*/  IMAD.WIDE.U32 R20, R101, R110, R20 ;  /* 0x0000006e65147225 */ /* 0x000fc800078e0014 */
[----:B------:R-:W-:Y:S01]  /*2640*/  IMAD.X R13, R13, 0x1, R11, P1 ;  /* 0x000000010d0d7824 */ /* 0x000fe200008e060b */
[----:B------:R-:W-:Y:S01]  /*2650*/  LEA R8, P3, R20, R114, 0x1 ;  /* 0x0000007214087211 */ /* 0x000fe200078608ff */
[----:B------:R-:W-:-:S05]  /*2660*/  IMAD.IADD R9, R107, 0x1, R21 ;  /* 0x000000016b097824 */ /* 0x000fca00078e0215 */
[----:B------:R-:W-:Y:S01]  /*2670*/  LEA.HI.X R9, R20, R115, R9, 0x1, P3 ;  /* 0x0000007314097211 */ /* 0x000fe200018f0c09 */
[----:B--2---:R-:W-:-:S05]  /*2680*/  HADD2.F32 R5, -RZ, R24.H0_H0 ;  /* 0x20000018ff057230 */ /* 0x004fca0000004100 */
[----:B------:R-:W-:-:S04]  /*2690*/  FMUL R5, R5, R90 ;  /* 0x0000005a05057220 */ /* 0x000fc80000400000 */
[----:B------:R-:W-:-:S05]  /*26a0*/  FFMA R5, R26, R23, R5 ;  /* 0x000000171a057223 */ /* 0x000fca0000000005 */
[----:B------:R-:W-:-:S05]  /*26b0*/  F2FP.F16.F32.PACK_AB R5, RZ, R5 ;  /* 0x00000005ff05723e */ /* 0x000fca00000000ff */
[----:B------:R0:W-:Y:S01]  /*26c0*/  @P2 STG.E.U16 desc[UR36][R12.64], R5 ;  /* 0x000000050c002986 */ /* 0x0001e2000c101524 */
[----:B------:R-:W-:Y:S05]  /*26d0*/  @!P0 BRA `(.L_x_37) ;  /* 0x0000000000048947 */ /* 0x000fea0003800000 */
[----:B------:R2:W5:Y:S02]  /*26e0*/  LDG.E.LTC128B.U16 R24, desc[UR36][R8.64+0x2] ;  /* 0x0000022408187981 */ /* 0x000564000c1e1520 */
.L_x_37:
[----:B------:R-:W-:Y:S05]  /*26f0*/  BSYNC B1 ;  /* 0x0000000000017941 */ /* 0x000fea0003800000 */
.L_x_36:
[----:B0----5:R-:W-:Y:S01]  /*2700*/  HADD2.F32 R5, -RZ, R24.H0_H0 ;  /* 0x20000018ff057230 */ /* 0x021fe20000004100 */
[----:B------:R-:W-:Y:S01]  /*2710*/  ISETP.GT.AND P1, PT, R4, 0x8, PT ;  /* 0x000000080400780c */ /* 0x000fe20003f24270 */
[----:B------:R-:W-:Y:S03]  /*2720*/  BSSY B1, `(.L_x_38) ;  /* 0x0000008000017945 */ /* 0x000fe60003800000 */
[----:B------:R-:W-:Y:S01]  /*2730*/  FMUL R14, R5, R90 ;  /* 0x0000005a050e7220 */ /* 0x000fe20000400000 */
[----:B------:R-:W-:-:S03]  /*2740*/  ISETP.GT.AND P2, PT, R3, RZ, P1 ;  /* 0x000000ff0300720c */ /* 0x000fc60000f44270 */
[----:B------:R-:W-:-:S05]  /*2750*/  FFMA R14, R27, R23, R14 ;  /* 0x000000171b0e7223 */ /* 0x000fca000000000e */
[----:B------:R-:W-:-:S05]  /*2760*/  F2FP.F16.F32.PACK_AB R14, RZ, R14 ;  /* 0x0000000eff0e723e */ /* 0x000fca00000000ff */
[----:B------:R0:W-:Y:S01]  /*2770*/  @P0 STG.E.U16 desc[UR36][R12.64+0x2], R14 ;  /* 0x0000020e0c000986 */ /* 0x0001e2000c101524 */
[----:B------:R-:W-:Y:S05]  /*2780*/  @!P2 BRA `(.L_x_39) ;  /* 0x000000000004a947 */ /* 0x000fea0003800000 */
[----:B------:R3:W5:Y:S02]  /*2790*/  LDG.E.LTC128B.U16 R24, desc[UR36][R6.64+0x10] ;  /* 0x0000102406187981 */ /* 0x000764000c1e1520 */
.L_x_39:
[----:B------:R-:W-:Y:S05]  /*27a0*/  BSYNC B1 ;  /* 0x0000000000017941 */ /* 0x000fea0003800000 */
.L_x_38:
[----:B-----5:R-:W-:Y:S01]  /*27b0*/  HADD2.F32 R5, -RZ, R24.H0_H0 ;  /* 0x20000018ff057230 */ /* 0x020fe20000004100 */
        /* <DEDUP_REMOVED lines=9> */
.L_x_41:
[----:B------:R-:W-:Y:S05]  /*2850*/  BSYNC B1 ;  /* 0x0000000000017941 */ /* 0x000fea0003800000 */
.L_x_40:
[----:B----45:R-:W-:Y:S01]  /*2860*/  HADD2.F32 R5, -RZ, R24.H0_H0 ;  /* 0x20000018ff057230 */ /* 0x030fe20000004100 */
[----:B------:R-:W-:Y:S01]  /*2870*/  ISETP.GT.AND P1, PT, R3, 0x8, P1 ;  /* 0x000000080300780c */ /* 0x000fe20000f24270 */
[----:B------:R-:W-:Y:S03]  /*2880*/  BSSY B1, `(.L_x_42) ;  /* 0x0000007000017945 */ /* 0x000fe60003800000 */
[----:B0-----:R-:W-:-:S04]  /*2890*/  FMUL R14, R5, R90 ;  /* 0x0000005a050e7220 */ /* 0x001fc80000400000 */
[----:B------:R-:W-:-:S05]  /*28a0*/  FFMA R14, R29, R23, R14 ;  /* 0x000000171d0e7223 */ /* 0x000fca000000000e */
[----:B------:R-:W-:-:S05]  /*28b0*/  F2FP.F16.F32.PACK_AB R14, RZ, R14 ;  /* 0x0000000eff0e723e */ /* 0x000fca00000000ff */
[----:B------:R0:W-:Y:S01]  /*28c0*/  @P3 STG.E.U16 desc[UR36][R10.64+0x12], R14 ;  /* 0x0000120e0a003986 */ /* 0x0001e2000c101524 */
[----:B------:R-:W-:Y:S05]  /*28d0*/  @!P1 BRA `(.L_x_43) ;  /* 0x0000000000049947 */ /* 0x000fea0003800000 */
[----:B------:R4:W5:Y:S02]  /*28e0*/  LDG.E.LTC128B.U16 R24, desc[UR36][R8.64+0x10] ;  /* 0x0000102408187981 */ /* 0x000964000c1e1520 */
.L_x_43:
[----:B------:R-:W-:Y:S05]  /*28f0*/  BSYNC B1 ;  /* 0x0000000000017941 */ /* 0x000fea0003800000 */
.L_x_42:
[----:B-----5:R-:W-:Y:S01]  /*2900*/  HADD2.F32 R5, -RZ, R24.H0_H0 ;  /* 0x20000018ff057230 */ /* 0x020fe20000004100 */
[----:B------:R-:W-:Y:S01]  /*2910*/  ISETP.GT.AND P0, PT, R3, 0x8, P0 ;  /* 0x000000080300780c */ /* 0x000fe20000704270 */
[----:B------:R-:W-:Y:S03]  /*2920*/  BSSY B1, `(.L_x_44) ;  /* 0x0000007000017945 */ /* 0x000fe60003800000 */
[----:B------:R-:W-:-:S04]  /*2930*/  FMUL R5, R5, R90 ;  /* 0x0000005a05057220 */ /* 0x000fc80000400000 */
[----:B------:R-:W-:-:S05]  /*2940*/  FFMA R5, R30, R23, R5 ;  /* 0x000000171e057223 */ /* 0x000fca0000000005 */
[----:B------:R-:W-:-:S05]  /*2950*/  F2FP.F16.F32.PACK_AB R5, RZ, R5 ;  /* 0x00000005ff05723e */ /* 0x000fca00000000ff */
[----:B------:R0:W-:Y:S01]  /*2960*/  @P1 STG.E.U16 desc[UR36][R12.64+0x10], R5 ;  /* 0x000010050c001986 */ /* 0x0001e2000c101524 */
[----:B------:R-:W-:Y:S05]  /*2970*/  @!P0 BRA `(.L_x_45) ;  /* 0x0000000000048947 */ /* 0x000fea0003800000 */
[----:B------:R0:W5:Y:S02]  /*2980*/  LDG.E.LTC128B.U16 R24, desc[UR36][R8.64+0x12] ;  /* 0x0000122408187981 */ /* 0x000164000c1e1520 */
.L_x_45:
[----:B------:R-:W-:Y:S05]  /*2990*/  BSYNC B1 ;  /* 0x0000000000017941 */ /* 0x000fea0003800000 */
.L_x_44:
        /* <DEDUP_REMOVED lines=10> */
.L_x_47:
[----:B------:R-:W-:Y:S05]  /*2a40*/  BSYNC B1 ;  /* 0x0000000000017941 */ /* 0x000fea0003800000 */
.L_x_46:
        /* <DEDUP_REMOVED lines=10> */
.L_x_49:
[----:B------:R-:W-:Y:S05]  /*2af0*/  BSYNC B1 ;  /* 0x0000000000017941 */ /* 0x000fea0003800000 */
.L_x_48:
[----:B0----5:R-:W-:Y:S01]  /*2b00*/  HADD2.F32 R5, -RZ, R24.H0_H0 ;  /* 0x20000018ff057230 */ /* 0x021fe20000004100 */
        /* <DEDUP_REMOVED lines=8> */
.L_x_51:
[----:B------:R-:W-:Y:S05]  /*2b90*/  BSYNC B1 ;  /* 0x0000000000017941 */ /* 0x000fea0003800000 */
.L_x_50:
        /* <DEDUP_REMOVED lines=9> */
.L_x_53:
[----:B------:R-:W-:Y:S05]  /*2c30*/  BSYNC B1 ;  /* 0x0000000000017941 */ /* 0x000fea0003800000 */
.L_x_52:
        /* <DEDUP_REMOVED lines=10> */
.L_x_55:
[----:B------:R-:W-:Y:S05]  /*2ce0*/  BSYNC B1 ;  /* 0x0000000000017941 */ /* 0x000fea0003800000 */
.L_x_54:
        /* <DEDUP_REMOVED lines=10> */
.L_x_57:
[----:B------:R-:W-:Y:S05]  /*2d90*/  BSYNC B1 ;  /* 0x0000000000017941 */ /* 0x000fea0003800000 */
.L_x_56:
        /* <DEDUP_REMOVED lines=9> */
.L_x_59:
[----:B------:R-:W-:Y:S05]  /*2e30*/  BSYNC B1 ;  /* 0x0000000000017941 */ /* 0x000fea0003800000 */
.L_x_58:
        /* <DEDUP_REMOVED lines=9> */
.L_x_61:
[----:B------:R-:W-:Y:S05]  /*2ed0*/  BSYNC B1 ;  /* 0x0000000000017941 */ /* 0x000fea0003800000 */
.L_x_60:
        /* <DEDUP_REMOVED lines=10> */
.L_x_63:
[----:B------:R-:W-:Y:S05]  /*2f80*/  BSYNC B1 ;  /* 0x0000000000017941 */ /* 0x000fea0003800000 */
.L_x_62:
        /* <DEDUP_REMOVED lines=10> */
.L_x_65:
[----:B------:R-:W-:Y:S05]  /*3030*/  BSYNC B1 ;  /* 0x0000000000017941 */ /* 0x000fea0003800000 */
.L_x_64:
        /* <DEDUP_REMOVED lines=9> */
.L_x_67:
[----:B------:R-:W-:Y:S05]  /*30d0*/  BSYNC B1 ;  /* 0x0000000000017941 */ /* 0x000fea0003800000 */
.L_x_66:
        /* <DEDUP_REMOVED lines=9> */
.L_x_69:
[----:B------:R-:W-:Y:S05]  /*3170*/  BSYNC B1 ;  /* 0x0000000000017941 */ /* 0x000fea0003800000 */
.L_x_68:
        /* <DEDUP_REMOVED lines=10> */
.L_x_71:
[----:B------:R-:W-:Y:S05]  /*3220*/  BSYNC B1 ;  /* 0x0000000000017941 */ /* 0x000fea0003800000 */
.L_x_70:
        /* <DEDUP_REMOVED lines=10> */
.L_x_73:
[----:B------:R-:W-:Y:S05]  /*32d0*/  BSYNC B1 ;  /* 0x0000000000017941 */ /* 0x000fea0003800000 */
.L_x_72:
        /* <DEDUP_REMOVED lines=9> */
.L_x_75:
[----:B------:R-:W-:Y:S05]  /*3370*/  BSYNC B1 ;  /* 0x0000000000017941 */ /* 0x000fea0003800000 */
.L_x_74:
        /* <DEDUP_REMOVED lines=9> */
.L_x_77:
[----:B------:R-:W-:Y:S05]  /*3410*/  BSYNC B1 ;  /* 0x0000000000017941 */ /* 0x000fea0003800000 */
.L_x_76:
        /* <DEDUP_REMOVED lines=10> */
.L_x_79:
[----:B------:R-:W-:Y:S05]  /*34c0*/  BSYNC B1 ;  /* 0x0000000000017941 */ /* 0x000fea0003800000 */
.L_x_78:
        /* <DEDUP_REMOVED lines=10> */
.L_x_81:
[----:B------:R-:W-:Y:S05]  /*3570*/  BSYNC B1 ;  /* 0x0000000000017941 */ /* 0x000fea0003800000 */
.L_x_80:
        /* <DEDUP_REMOVED lines=9> */
.L_x_83:
[----:B------:R-:W-:Y:S05]  /*3610*/  BSYNC B1 ;  /* 0x0000000000017941 */ /* 0x000fea0003800000 */
.L_x_82:
        /* <DEDUP_REMOVED lines=9> */
.L_x_85:
[----:B------:R-:W-:Y:S05]  /*36b0*/  BSYNC B1 ;  /* 0x0000000000017941 */ /* 0x000fea0003800000 */
.L_x_84:
        /* <DEDUP_REMOVED lines=10> */
.L_x_87:
[----:B------:R-:W-:Y:S05]  /*3760*/  BSYNC B1 ;  /* 0x0000000000017941 */ /* 0x000fea0003800000 */
.L_x_86:
        /* <DEDUP_REMOVED lines=10> */
.L_x_89:
[----:B------:R-:W-:Y:S05]  /*3810*/  BSYNC B1 ;  /* 0x0000000000017941 */ /* 0x000fea0003800000 */
.L_x_88:
        /* <DEDUP_REMOVED lines=9> */
.L_x_91:
[----:B------:R-:W-:Y:S05]  /*38b0*/  BSYNC B1 ;  /* 0x0000000000017941 */ /* 0x000fea0003800000 */
.L_x_90:
        /* <DEDUP_REMOVED lines=9> */
.L_x_93:
[----:B------:R-:W-:Y:S05]  /*3950*/  BSYNC B1 ;  /* 0x0000000000017941 */ /* 0x000fea0003800000 */
.L_x_92:
        /* <DEDUP_REMOVED lines=10> */
.L_x_95:
[----:B------:R-:W-:Y:S05]  /*3a00*/  BSYNC B1 ;  /* 0x0000000000017941 */ /* 0x000fea0003800000 */
.L_x_94:
        /* <DEDUP_REMOVED lines=10> */
.L_x_97:
[----:B------:R-:W-:Y:S05]  /*3ab0*/  BSYNC B1 ;  /* 0x0000000000017941 */ /* 0x000fea0003800000 */
.L_x_96:
        /* <DEDUP_REMOVED lines=9> */
.L_x_99:
[----:B------:R-:W-:Y:S05]  /*3b50*/  BSYNC B1 ;  /* 0x0000000000017941 */ /* 0x000fea0003800000 */
.L_x_98:
        /* <DEDUP_REMOVED lines=9> */
.L_x_101:
[----:B------:R-:W-:Y:S05]  /*3bf0*/  BSYNC B1 ;  /* 0x0000000000017941 */ /* 0x000fea0003800000 */
.L_x_100:
        /* <DEDUP_REMOVED lines=10> */
.L_x_103:
[----:B------:R-:W-:Y:S05]  /*3ca0*/  BSYNC B1 ;  /* 0x0000000000017941 */ /* 0x000fea0003800000 */
.L_x_102:
        /* <DEDUP_REMOVED lines=10> */
.L_x_105:
[----:B------:R-:W-:Y:S05]  /*3d50*/  BSYNC B1 ;  /* 0x0000000000017941 */ /* 0x000fea0003800000 */
.L_x_104:
        /* <DEDUP_REMOVED lines=9> */
.L_x_107:
[----:B------:R-:W-:Y:S05]  /*3df0*/  BSYNC B1 ;  /* 0x0000000000017941 */ /* 0x000fea0003800000 */
.L_x_106:
        /* <DEDUP_REMOVED lines=9> */
.L_x_109:
[----:B------:R-:W-:Y:S05]  /*3e90*/  BSYNC B1 ;  /* 0x0000000000017941 */ /* 0x000fea0003800000 */
.L_x_108:
        /* <DEDUP_REMOVED lines=10> */
.L_x_111:
[----:B------:R-:W-:Y:S05]  /*3f40*/  BSYNC B1 ;  /* 0x0000000000017941 */ /* 0x000fea0003800000 */
.L_x_110:
        /* <DEDUP_REMOVED lines=10> */
.L_x_113:
[----:B------:R-:W-:Y:S05]  /*3ff0*/  BSYNC B1 ;  /* 0x0000000000017941 */ /* 0x000fea0003800000 */
.L_x_112:
        /* <DEDUP_REMOVED lines=9> */
.L_x_115:
[----:B------:R-:W-:Y:S05]  /*4090*/  BSYNC B1 ;  /* 0x0000000000017941 */ /* 0x000fea0003800000 */
.L_x_114:
        /* <DEDUP_REMOVED lines=9> */
.L_x_117:
[----:B------:R-:W-:Y:S05]  /*4130*/  BSYNC B1 ;  /* 0x0000000000017941 */ /* 0x000fea0003800000 */
.L_x_116:
        /* <DEDUP_REMOVED lines=10> */
.L_x_119:
[----:B------:R-:W-:Y:S05]  /*41e0*/  BSYNC B1 ;  /* 0x0000000000017941 */ /* 0x000fea0003800000 */
.L_x_118:
        /* <DEDUP_REMOVED lines=10> */
.L_x_121:
[----:B------:R-:W-:Y:S05]  /*4290*/  BSYNC B1 ;  /* 0x0000000000017941 */ /* 0x000fea0003800000 */
.L_x_120:
        /* <DEDUP_REMOVED lines=9> */
.L_x_123:
[----:B------:R-:W-:Y:S05]  /*4330*/  BSYNC B1 ;  /* 0x0000000000017941 */ /* 0x000fea0003800000 */
.L_x_122:
        /* <DEDUP_REMOVED lines=9> */
.L_x_125:
[----:B------:R-:W-:Y:S05]  /*43d0*/  BSYNC B1 ;  /* 0x0000000000017941 */ /* 0x000fea0003800000 */
.L_x_124:
        /* <DEDUP_REMOVED lines=10> */
.L_x_127:
[----:B------:R-:W-:Y:S05]  /*4480*/  BSYNC B1 ;  /* 0x0000000000017941 */ /* 0x000fea0003800000 */
.L_x_126:
        /* <DEDUP_REMOVED lines=10> */
.L_x_129:
[----:B------:R-:W-:Y:S05]  /*4530*/  BSYNC B1 ;  /* 0x0000000000017941 */ /* 0x000fea0003800000 */
.L_x_128:
        /* <DEDUP_REMOVED lines=9> */
.L_x_131:
[----:B------:R-:W-:Y:S05]  /*45d0*/  BSYNC B1 ;  /* 0x0000000000017941 */ /* 0x000fea0003800000 */
.L_x_130:
        /* <DEDUP_REMOVED lines=9> */
.L_x_133:
[----:B------:R-:W-:Y:S05]  /*4670*/  BSYNC B1 ;  /* 0x0000000000017941 */ /* 0x000fea0003800000 */
.L_x_132:
        /* <DEDUP_REMOVED lines=10> */
.L_x_135:
[----:B------:R-:W-:Y:S05]  /*4720*/  BSYNC B1 ;  /* 0x0000000000017941 */ /* 0x000fea0003800000 */
.L_x_134:
        /* <DEDUP_REMOVED lines=10> */
.L_x_137:
[----:B------:R-:W-:Y:S05]  /*47d0*/  BSYNC B1 ;  /* 0x0000000000017941 */ /* 0x000fea0003800000 */
.L_x_136:
        /* <DEDUP_REMOVED lines=9> */
.L_x_139:
[----:B------:R-:W-:Y:S05]  /*4870*/  BSYNC B1 ;  /* 0x0000000000017941 */ /* 0x000fea0003800000 */
.L_x_138:
        /* <DEDUP_REMOVED lines=9> */
.L_x_141:
[----:B------:R-:W-:Y:S05]  /*4910*/  BSYNC B1 ;  /* 0x0000000000017941 */ /* 0x000fea0003800000 */
.L_x_140:
        /* <DEDUP_REMOVED lines=10> */
.L_x_143:
[----:B------:R-:W-:Y:S05]  /*49c0*/  BSYNC B1 ;  /* 0x0000000000017941 */ /* 0x000fea0003800000 */
.L_x_142:
        /* <DEDUP_REMOVED lines=10> */
.L_x_145:
[----:B------:R-:W-:Y:S05]  /*4a70*/  BSYNC B1 ;  /* 0x0000000000017941 */ /* 0x000fea0003800000 */
.L_x_144:
        /* <DEDUP_REMOVED lines=9> */
.L_x_147:
[----:B------:R-:W-:Y:S05]  /*4b10*/  BSYNC B1 ;  /* 0x0000000000017941 */ /* 0x000fea0003800000 */
.L_x_146:
        /* <DEDUP_REMOVED lines=9> */
.L_x_149:
[----:B------:R-:W-:Y:S05]  /*4bb0*/  BSYNC B1 ;  /* 0x0000000000017941 */ /* 0x000fea0003800000 */
.L_x_148:
        /* <DEDUP_REMOVED lines=10> */
.L_x_151:
[----:B------:R-:W-:Y:S05]  /*4c60*/  BSYNC B1 ;  /* 0x0000000000017941 */ /* 0x000fea0003800000 */
.L_x_150:
[----:B-----5:R-:W-:Y:S01]  /*4c70*/  HADD2.F32 R5, -RZ, R24.H0_H0 ;  /* 0x20000018ff057230 */ /* 0x020fe20000004100 */
[----:B------:R-:W-:Y:S01]  /*4c80*/  ISETP.GT.AND P0, PT, R4, 0x79, PT ;  /* 0x000000790400780c */ /* 0x000fe20003f04270 */
[----:B------:R-:W-:Y:S01]  /*4c90*/  @P2 IMAD.MOV.U32 R4, RZ, RZ, R10 ;  /* 0x000000ffff042224 */ /* 0x000fe200078e000a */
[----:B------:R-:W-:Y:S02]  /*4ca0*/  BSSY B1, `(.L_x_152) ;  /* 0x000000a000017945 */ /* 0x000fe40003800000 */
[----:B------:R-:W-:Y:S01]  /*4cb0*/  FMUL R5, R5, R90 ;  /* 0x0000005a05057220 */ /* 0x000fe20000400000 */
[----:B------:R-:W-:-:S03]  /*4cc0*/  ISETP.GT.AND P3, PT, R3, RZ, P0 ;  /* 0x000000ff0300720c */ /* 0x000fc60000764270 */
[----:B------:R-:W-:-:S05]  /*4cd0*/  FFMA R5, R84, R23, R5 ;  /* 0x0000001754057223 */ /* 0x000fca0000000005 */
[----:B------:R-:W-:-:S04]  /*4ce0*/  F2FP.F16.F32.PACK_AB R5, RZ, R5 ;  /* 0x00000005ff05723e */ /* 0x000fc800000000ff */
[----:B0-----:R-:W-:Y:S01]  /*4cf0*/  PRMT R14, R5, 0x7610, R14 ;  /* 0x00007610050e7816 */ /* 0x001fe2000000000e */
[----:B------:R-:W-:-:S05]  /*4d00*/  @P2 IMAD.MOV.U32 R5, RZ, RZ, R11 ;  /* 0x000000ffff052224 */ /* 0x000fca00078e000b */
[----:B------:R0:W-:Y:S01]  /*4d10*/  @P2 STG.E.U16 desc[UR36][R4.64+0xf0], R14 ;  /* 0x0000f00e04002986 */ /* 0x0001e2000c101524 */
[----:B------:R-:W-:Y:S05]  /*4d20*/  @!P3 BRA `(.L_x_153) ;  /* 0x000000000004b947 */ /* 0x000fea0003800000 */
[----:B------:R0:W5:Y:S02]  /*4d30*/  LDG.E.LTC128B.U16 R24, desc[UR36][R6.64+0xf2] ;  /* 0x0000f22406187981 */ /* 0x000164000c1e1520 */
.L_x_153:
[----:B------:R-:W-:Y:S05]  /*4d40*/  BSYNC B1 ;  /* 0x0000000000017941 */ /* 0x000fea0003800000 */
.L_x_152:
        /* <DEDUP_REMOVED lines=9> */
.L_x_155:
[----:B------:R-:W-:Y:S05]  /*4de0*/  BSYNC B1 ;  /* 0x0000000000017941 */ /* 0x000fea0003800000 */
.L_x_154:
[----:B-----5:R-:W-:Y:S01]  /*4df0*/  HADD2.F32 R5, -RZ, R24.H0_H0 ;  /* 0x20000018ff057230 */ /* 0x020fe20000004100 */
[----:B------:R-:W-:Y:S01]  /*4e00*/  ISETP.GT.AND P0, PT, R3, 0x8, P0 ;  /* 0x000000080300780c */ /* 0x000fe20000704270 */
[----:B0-----:R-:W-:Y:S01]  /*4e10*/  @P1 IMAD.MOV.U32 R4, RZ, RZ, R12 ;  /* 0x000000ffff041224 */ /* 0x001fe200078e000c */
[----:B------:R-:W-:Y:S02]  /*4e20*/  BSSY B1, `(.L_x_156) ;  /* 0x0000009000017945 */ /* 0x000fe40003800000 */
[----:B------:R-:W-:-:S04]  /*4e30*/  FMUL R5, R5, R90 ;  /* 0x0000005a05057220 */ /* 0x000fc80000400000 */
[----:B------:R-:W-:-:S05]  /*4e40*/  FFMA R5, R86, R23, R5 ;  /* 0x0000001756057223 */ /* 0x000fca0000000005 */
[----:B------:R-:W-:-:S04]  /*4e50*/  F2FP.F16.F32.PACK_AB R5, RZ, R5 ;  /* 0x00000005ff05723e */ /* 0x000fc800000000ff */
[----:B-1-3--:R-:W-:Y:S01]  /*4e60*/  PRMT R6, R5, 0x7610, R6 ;  /* 0x0000761005067816 */ /* 0x00afe20000000006 */
[----:B------:R-:W-:-:S05]  /*4e70*/  @P1 IMAD.MOV.U32 R5, RZ, RZ, R13 ;  /* 0x000000ffff051224 */ /* 0x000fca00078e000d */
[----:B------:R0:W-:Y:S01]  /*4e80*/  @P1 STG.E.U16 desc[UR36][R4.64+0xf0], R6 ;  /* 0x0000f00604001986 */ /* 0x0001e2000c101524 */
[----:B------:R-:W-:Y:S05]  /*4e90*/  @!P0 BRA `(.L_x_157) ;  /* 0x0000000000048947 */ /* 0x000fea0003800000 */
[----:B------:R1:W5:Y:S02]  /*4ea0*/  LDG.E.LTC128B.U16 R24, desc[UR36][R8.64+0xf2] ;  /* 0x0000f22408187981 */ /* 0x000364000c1e1520 */
.L_x_157:
[----:B------:R-:W-:Y:S05]  /*4eb0*/  BSYNC B1 ;  /* 0x0000000000017941 */ /* 0x000fea0003800000 */
.L_x_156:
[----:B------:R-:W-:Y:S05]  /*4ec0*/  @!P0 BRA `(.L_x_158) ;  /* 0x0000001000e88947 */ /* 0x000fea0003800000 */
[----:B-----5:R-:W-:-:S05]  /*4ed0*/  HADD2.F32 R3, -RZ, R24.H0_H0 ;  /* 0x20000018ff037230 */ /* 0x020fca0000004100 */
[----:B0-----:R-:W-:-:S04]  /*4ee0*/  FMUL R4, R3, R90 ;  /* 0x0000005a03047220 */ /* 0x001fc80000400000 */
[----:B------:R-:W-:-:S05]  /*4ef0*/  FFMA R4, R87, R23, R4 ;  /* 0x0000001757047223 */ /* 0x000fca0000000004 */
[----:B------:R-:W-:-:S05]  /*4f00*/  F2FP.F16.F32.PACK_AB R4, RZ, R4 ;  /* 0x00000004ff04723e */ /* 0x000fca00000000ff */
[----:B------:R3:W-:Y:S01]  /*4f10*/  STG.E.U16 desc[UR36][R12.64+0xf2], R4 ;  /* 0x0000f2040c007986 */ /* 0x0007e2000c101524 */
[----:B------:R-:W-:Y:S05]  /*4f20*/  BRA `(.L_x_158) ;  /* 0x0000001000d07947 */ /* 0x000fea0003800000 */
.L_x_33:
[----:B------:R-:W-:Y:S01]  /*4f30*/  ISETP.GT.AND P3, PT, R4, 0x1, PT ;  /* 0x000000010400780c */ /* 0x000fe20003f64270 */
[----:B------:R-:W-:Y:S01]  /*4f40*/  ULDC.64 UR4, c[0x0][0x5c0] ;  /* 0x0001700000047ab9 */ /* 0x000fe20000000a00 */
[-C--:B------:R-:W-:Y:S01]  /*4f50*/  FMUL R24, R24, R23.reuse ;  /* 0x0000001718187220 */ /* 0x080fe20000400000 */
[----:B------:R-:W-:Y:S01]  /*4f60*/  LEA R6, P4, R106, UR4, 0x1 ;  /* 0x000000046a067c11 */ /* 0x000fe2000f8808ff */
[-C--:B------:R-:W-:Y:S01]  /*4f70*/  FMUL R25, R25, R23.reuse ;  /* 0x0000001719197220 */ /* 0x080fe20000400000 */
[----:B------:R-:W-:Y:S01]  /*4f80*/  ISETP.GT.AND P0, PT, R3, RZ, P3 ;  /* 0x000000ff0300720c */ /* 0x000fe20001f04270 */
[-C--:B------:R-:W-:Y:S01]  /*4f90*/  FMUL R26, R26, R23.reuse ;  /* 0x000000171a1a7220 */ /* 0x080fe20000400000 */
[----:B------:R-:W-:Y:S01]  /*4fa0*/  F2FP.F16.F32.PACK_AB R24, RZ, R24 ;  /* 0x00000018ff18723e */ /* 0x000fe200000000ff */
[-C--:B------:R-:W-:Y:S01]  /*4fb0*/  FMUL R27, R27, R23.reuse ;  /* 0x000000171b1b7220 */ /* 0x080fe20000400000 */
[----:B------:R-:W-:Y:S01]  /*4fc0*/  LEA.HI.X R7, R106, UR5, R103, 0x1, P4 ;  /* 0x000000056a077c11 */ /* 0x000fe2000a0f0c67 */
[----:B------:R-:W-:Y:S01]  /*4fd0*/  FMUL R28, R28, R23 ;  /* 0x000000171c1c7220 */ /* 0x000fe20000400000 */
[----:B------:R-:W-:Y:S01]  /*4fe0*/  F2FP.F16.F32.PACK_AB R25, RZ, R25 ;  /* 0x00000019ff19723e */ /* 0x000fe200000000ff */
[-C--:B------:R-:W-:Y:S01]  /*4ff0*/  FMUL R29, R29, R23.reuse ;  /* 0x000000171d1d7220 */ /* 0x080fe20000400000 */
[----:B------:R-:W-:Y:S01]  /*5000*/  ISETP.GT.AND P2, PT, R3, 0x8, P2 ;  /* 0x000000080300780c */ /* 0x000fe20001744270 */
[----:B------:R-:W-:Y:S01]  /*5010*/  @P1 STG.E.U16 desc[UR36][R6.64], R24 ;  /* 0x0000001806001986 */ /* 0x000fe2000c101524 */
[----:B------:R-:W-:Y:S01]  /*5020*/  ISETP.GT.AND P1, PT, R4, 0x8, PT ;  /* 0x000000080400780c */ /* 0x000fe20003f24270 */
[-C--:B------:R-:W-:Y:S01]  /*5030*/  FMUL R30, R30, R23.reuse ;  /* 0x000000171e1e7220 */ /* 0x080fe20000400000 */
[C---:B------:R-:W-:Y:S01]  /*5040*/  SHF.L.U64.HI R5, R91.reuse, 0x1, R92 ;  /* 0x000000015b057819 */ /* 0x040fe2000001025c */
[----:B------:R-:W-:Y:S01]  /*5050*/  @P0 STG.E.U16 desc[UR36][R6.64+0x2], R25 ;  /* 0x0000021906000986 */ /* 0x000fe2000c101524 */
[----:B------:R-:W-:Y:S01]  /*5060*/  LEA R8, P5, R91, R6, 0x1 ;  /* 0x000000065b087211 */ /* 0x000fe200078a08ff */
[-C--:B------:R-:W-:Y:S01]  /*5070*/  FMUL R31, R31, R23.reuse ;  /* 0x000000171f1f7220 */ /* 0x080fe20000400000 */
[----:B------:R-:W-:Y:S01]  /*5080*/  ISETP.GT.AND P3, PT, R3, 0x8, P3 ;  /* 0x000000080300780c */ /* 0x000fe20001f64270 */
[-C--:B------:R-:W-:Y:S01]  /*5090*/  FMUL R32, R32, R23.reuse ;  /* 0x0000001720207220 */ /* 0x080fe20000400000 */
[----:B------:R-:W-:Y:S01]  /*50a0*/  ISETP.GT.AND P0, PT, R4, 0x9, PT ;  /* 0x000000090400780c */ /* 0x000fe20003f04270 */
[----:B------:R-:W-:Y:S01]  /*50b0*/  IMAD.X R9, R5, 0x1, R7, P5 ;  /* 0x0000000105097824 */ /* 0x000fe200028e0607 */
[----:B------:R-:W-:Y:S01]  /*50c0*/  ISETP.GT.AND P4, PT, R3, RZ, P1 ;  /* 0x000000ff0300720c */ /* 0x000fe20000f84270 */
[-C--:B------:R-:W-:Y:S01]  /*50d0*/  FMUL R33, R33, R23.reuse ;  /* 0x0000001721217220 */ /* 0x080fe20000400000 */
[----:B------:R-:W-:Y:S01]  /*50e0*/  F2FP.F16.F32.PACK_AB R26, RZ, R26 ;  /* 0x0000001aff1a723e */ /* 0x000fe200000000ff */
[-C--:B------:R-:W-:Y:S01]  /*50f0*/  FMUL R34, R34, R23.reuse ;  /* 0x0000001722227220 */ /* 0x080fe20000400000 */
[----:B------:R-:W-:Y:S01]  /*5100*/  ISETP.GT.AND P5, PT, R3, RZ, P0 ;  /* 0x000000ff0300720c */ /* 0x000fe200007a4270 */
[----:B------:R-:W-:Y:S01]  /*5110*/  FMUL R35, R35, R23 ;  /* 0x0000001723237220 */ /* 0x000fe20000400000 */
[----:B------:R-:W-:Y:S01]  /*5120*/  F2FP.F16.F32.PACK_AB R27, RZ, R27 ;  /* 0x0000001bff1b723e */ /* 0x000fe200000000ff */
[----:B------:R-:W-:Y:S01]  /*5130*/  @P2 STG.E.U16 desc[UR36][R8.64], R26 ;  /* 0x0000001a08002986 */ /* 0x000fe2000c101524 */
[----:B------:R-:W-:Y:S01]  /*5140*/  F2FP.F16.F32.PACK_AB R28, RZ, R28 ;  /* 0x0000001cff1c723e */ /* 0x000fe200000000ff */
[-C--:B------:R-:W-:Y:S01]  /*5150*/  FMUL R36, R36, R23.reuse ;  /* 0x0000001724247220 */ /* 0x080fe20000400000 */
[----:B------:R-:W-:Y:S01]  /*5160*/  ISETP.GT.AND P2, PT, R3, 0x8, P1 ;  /* 0x000000080300780c */ /* 0x000fe20000f44270 */
[----:B------:R-:W-:Y:S01]  /*5170*/  @P3 STG.E.U16 desc[UR36][R8.64+0x2], R27 ;  /* 0x0000021b08003986 */ /* 0x000fe2000c101524 */
[----:B------:R-:W-:Y:S01]  /*5180*/  ISETP.GT.AND P1, PT, R4, 0x10, PT ;  /* 0x000000100400780c */ /* 0x000fe20003f24270 */
[----:B------:R-:W-:Y:S01]  /*5190*/  FMUL R37, R37, R23 ;  /* 0x0000001725257220 */ /* 0x000fe20000400000 */
[----:B------:R-:W-:Y:S01]  /*51a0*/  F2FP.F16.F32.PACK_AB R29, RZ, R29 ;  /* 0x0000001dff1d723e */ /* 0x000fe200000000ff */
[----:B------:R-:W-:Y:S01]  /*51b0*/  @P4 STG.E.U16 desc[UR36][R6.64+0x10], R28 ;  /* 0x0000101c06004986 */ /* 0x000fe2000c101524 */
[C---:B------:R-:W-:Y:S01]  /*51c0*/  ISETP.GT.AND P3, PT, R3.reuse, 0x8, P0 ;  /* 0x000000080300780c */ /* 0x040fe20000764270 */
[-C--:B------:R-:W-:Y:S01]  /*51d0*/  FMUL R38, R38, R23.reuse ;  /* 0x0000001726267220 */ /* 0x080fe20000400000 */
[----:B------:R-:W-:Y:S01]  /*51e0*/  ISETP.GT.AND P0, PT, R4, 0x11, PT ;  /* 0x000000110400780c */ /* 0x000fe20003f04270 */
[----:B------:R-:W-:Y:S01]  /*51f0*/  @P5 STG.E.U16 desc[UR36][R6.64+0x12], R29 ;  /* 0x0000121d06005986 */ /* 0x000fe2000c101524 */
        /* <DEDUP_REMOVED lines=161> */
[----:B------:R-:W-:Y:S01]  /*5c10*/  FMUL R87, R87, R23 ;  /* 0x0000001757577220 */ /* 0x000fe20000400000 */
[----:B------:R-:W-:-:S02]  /*5c20*/  F2FP.F16.F32.PACK_AB R62, RZ, R62 ;  /* 0x0000003eff3e723e */ /* 0x000fc400000000ff */
[C---:B------:R-:W-:Y:S02]  /*5c30*/  ISETP.GT.AND P5, PT, R3.reuse, RZ, P0 ;  /* 0x000000ff0300720c */ /* 0x040fe400007a4270 */
[----:B------:R-:W-:Y:S01]  /*5c40*/  F2FP.F16.F32.PACK_AB R63, RZ, R63 ;  /* 0x0000003fff3f723e */ /* 0x000fe200000000ff */
[----:B------:R-:W-:Y:S01]  /*5c50*/  @P2 STG.E.U16 desc[UR36][R8.64+0x90], R62 ;  /* 0x0000903e08002986 */ /* 0x000fe2000c101524 */
[----:B------:R-:W-:Y:S02]  /*5c60*/  F2FP.F16.F32.PACK_AB R64, RZ, R64 ;  /* 0x00000040ff40723e */ /* 0x000fe400000000ff */
[C---:B------:R-:W-:Y:S01]  /*5c70*/  ISETP.GT.AND P2, PT, R3.reuse, 0x8, P1 ;  /* 0x000000080300780c */ /* 0x040fe20000f44270 */
[----:B------:R-:W-:Y:S01]  /*5c80*/  @P3 STG.E.U16 desc[UR36][R8.64+0x92], R63 ;  /* 0x0000923f08003986 */ /* 0x000fe2000c101524 */
[----:B------:R-:W-:Y:S02]  /*5c90*/  ISETP.GT.AND P1, PT, R4, 0x58, PT ;  /* 0x000000580400780c */ /* 0x000fe40003f24270 */
[----:B------:R-:W-:Y:S01]  /*5ca0*/  F2FP.F16.F32.PACK_AB R65, RZ, R65 ;  /* 0x00000041ff41723e */ /* 0x000fe200000000ff */
[----:B------:R-:W-:Y:S01]  /*5cb0*/  @P4 STG.E.U16 desc[UR36][R6.64+0xa0], R64 ;  /* 0x0000a04006004986 */ /* 0x000fe2000c101524 */
[----:B------:R-:W-:-:S02]  /*5cc0*/  ISETP.GT.AND P3, PT, R3, 0x8, P0 ;  /* 0x000000080300780c */ /* 0x000fc40000764270 */
[----:B------:R-:W-:Y:S01]  /*5cd0*/  ISETP.GT.AND P0, PT, R4, 0x59, PT ;  /* 0x000000590400780c */ /* 0x000fe20003f04270 */
[----:B------:R-:W-:Y:S01]  /*5ce0*/  @P5 STG.E.U16 desc[UR36][R6.64+0xa2], R65 ;  /* 0x0000a24106005986 */ /* 0x000fe2000c101524 */
[C---:B------:R-:W-:Y:S02]  /*5cf0*/  ISETP.GT.AND P4, PT, R3.reuse, RZ, P1 ;  /* 0x000000ff0300720c */ /* 0x040fe40000f84270 */
[----:B------:R-:W-:Y:S02]  /*5d00*/  F2FP.F16.F32.PACK_AB R66, RZ, R66 ;  /* 0x00000042ff42723e */ /* 0x000fe400000000ff */
[----:B------:R-:W-:Y:S02]  /*5d10*/  ISETP.GT.AND P5, PT, R3, RZ, P0 ;  /* 0x000000ff0300720c */ /* 0x000fe400007a4270 */
[----:B------:R-:W-:Y:S01]  /*5d20*/  F2FP.F16.F32.PACK_AB R67, RZ, R67 ;  /* 0x00000043ff43723e */ /* 0x000fe200000000ff */
[----:B------:R-:W-:Y:S01]  /*5d30*/  @P2 STG.E.U16 desc[UR36][R8.64+0xa0], R66 ;  /* 0x0000a04208002986 */ /* 0x000fe2000c101524 */
[----:B------:R-:W-:-:S02]  /*5d40*/  F2FP.F16.F32.PACK_AB R68, RZ, R68 ;  /* 0x00000044ff44723e */ /* 0x000fc400000000ff */
[C---:B------:R-:W-:Y:S01]  /*5d50*/  ISETP.GT.AND P2, PT, R3.reuse, 0x8, P1 ;  /* 0x000000080300780c */ /* 0x040fe20000f44270 */
[----:B------:R-:W-:Y:S01]  /*5d60*/  @P3 STG.E.U16 desc[UR36][R8.64+0xa2], R67 ;  /* 0x0000a24308003986 */ /* 0x000fe2000c101524 */
[C---:B------:R-:W-:Y:S02]  /*5d70*/  ISETP.GT.AND P1, PT, R4.reuse, 0x60, PT ;  /* 0x000000600400780c */ /* 0x040fe40003f24270 */
[----:B------:R-:W-:Y:S01]  /*5d80*/  F2FP.F16.F32.PACK_AB R69, RZ, R69 ;  /* 0x00000045ff45723e */ /* 0x000fe200000000ff */
[----:B------:R-:W-:Y:S01]  /*5d90*/  @P4 STG.E.U16 desc[UR36][R6.64+0xb0], R68 ;  /* 0x0000b04406004986 */ /* 0x000fe2000c101524 */
[C---:B------:R-:W-:Y:S02]  /*5da0*/  ISETP.GT.AND P3, PT, R3.reuse, 0x8, P0 ;  /* 0x000000080300780c */ /* 0x040fe40000764270 */
[----:B------:R-:W-:Y:S01]  /*5db0*/  ISETP.GT.AND P0, PT, R4, 0x61, PT ;  /* 0x000000610400780c */ /* 0x000fe20003f04270 */
[----:B------:R-:W-:Y:S01]  /*5dc0*/  @P5 STG.E.U16 desc[UR36][R6.64+0xb2], R69 ;  /* 0x0000b24506005986 */ /* 0x000fe2000c101524 */
[----:B------:R-:W-:-:S02]  /*5dd0*/  ISETP.GT.AND P4, PT, R3, RZ, P1 ;  /* 0x000000ff0300720c */ /* 0x000fc40000f84270 */
[C---:B------:R-:W-:Y:S02]  /*5de0*/  ISETP.GT.AND P5, PT, R3.reuse, RZ, P0 ;  /* 0x000000ff0300720c */ /* 0x040fe400007a4270 */
[----:B------:R-:W-:Y:S02]  /*5df0*/  F2FP.F16.F32.PACK_AB R70, RZ, R70 ;  /* 0x00000046ff46723e */ /* 0x000fe400000000ff */
[----:B------:R-:W-:Y:S02]  /*5e00*/  F2FP.F16.F32.PACK_AB R71, RZ, R71 ;  /* 0x00000047ff47723e */ /* 0x000fe400000000ff */
[----:B------:R-:W-:Y:S01]  /*5e10*/  F2FP.F16.F32.PACK_AB R72, RZ, R72 ;  /* 0x00000048ff48723e */ /* 0x000fe200000000ff */
[----:B------:R-:W-:Y:S01]  /*5e20*/  @P2 STG.E.U16 desc[UR36][R8.64+0xb0], R70 ;  /* 0x0000b04608002986 */ /* 0x000fe2000c101524 */
[----:B------:R-:W-:Y:S02]  /*5e30*/  F2FP.F16.F32.PACK_AB R73, RZ, R73 ;  /* 0x00000049ff49723e */ /* 0x000fe400000000ff */
[C---:B------:R-:W-:Y:S01]  /*5e40*/  ISETP.GT.AND P1, PT, R3.reuse, 0x8, P1 ;  /* 0x000000080300780c */ /* 0x040fe20000f24270 */
[----:B------:R-:W-:Y:S01]  /*5e50*/  @P3 STG.E.U16 desc[UR36][R8.64+0xb2], R71 ;  /* 0x0000b24708003986 */ /* 0x000fe2000c101524 */
[----:B------:R-:W-:-:S02]  /*5e60*/  ISETP.GT.AND P2, PT, R3, 0x8, P0 ;  /* 0x000000080300780c */ /* 0x000fc40000744270 */
[C---:B------:R-:W-:Y:S01]  /*5e70*/  ISETP.GT.AND P0, PT, R4.reuse, 0x69, PT ;  /* 0x000000690400780c */ /* 0x040fe20003f04270 */
[----:B------:R-:W-:Y:S01]  /*5e80*/  @P4 STG.E.U16 desc[UR36][R6.64+0xc0], R72 ;  /* 0x0000c04806004986 */ /* 0x000fe2000c101524 */
[----:B------:R-:W-:Y:S02]  /*5e90*/  ISETP.GT.AND P4, PT, R4, 0x68, PT ;  /* 0x000000680400780c */ /* 0x000fe40003f84270 */
[----:B------:R-:W-:Y:S01]  /*5ea0*/  F2FP.F16.F32.PACK_AB R74, RZ, R74 ;  /* 0x0000004aff4a723e */ /* 0x000fe200000000ff */
[----:B------:R-:W-:Y:S01]  /*5eb0*/  @P5 STG.E.U16 desc[UR36][R6.64+0xc2], R73 ;  /* 0x0000c24906005986 */ /* 0x000fe2000c101524 */
[C---:B------:R-:W-:Y:S02]  /*5ec0*/  ISETP.GT.AND P5, PT, R3.reuse, RZ, P4 ;  /* 0x000000ff0300720c */ /* 0x040fe400027a4270 */
[----:B------:R-:W-:Y:S01]  /*5ed0*/  ISETP.GT.AND P3, PT, R3, RZ, P0 ;  /* 0x000000ff0300720c */ /* 0x000fe20000764270 */
[----:B------:R-:W-:Y:S01]  /*5ee0*/  @P1 STG.E.U16 desc[UR36][R8.64+0xc0], R74 ;  /* 0x0000c04a08001986 */ /* 0x000fe2000c101524 */
[----:B------:R-:W-:-:S02]  /*5ef0*/  F2FP.F16.F32.PACK_AB R75, RZ, R75 ;  /* 0x0000004bff4b723e */ /* 0x000fc400000000ff */
[----:B------:R-:W-:Y:S02]  /*5f00*/  F2FP.F16.F32.PACK_AB R76, RZ, R76 ;  /* 0x0000004cff4c723e */ /* 0x000fe400000000ff */
[C---:B------:R-:W-:Y:S01]  /*5f10*/  ISETP.GT.AND P4, PT, R3.reuse, 0x8, P4 ;  /* 0x000000080300780c */ /* 0x040fe20002784270 */
[----:B------:R-:W-:Y:S01]  /*5f20*/  @P2 STG.E.U16 desc[UR36][R8.64+0xc2], R75 ;  /* 0x0000c24b08002986 */ /* 0x000fe2000c101524 */
[----:B------:R-:W-:Y:S02]  /*5f30*/  F2FP.F16.F32.PACK_AB R77, RZ, R77 ;  /* 0x0000004dff4d723e */ /* 0x000fe400000000ff */
[C---:B------:R-:W-:Y:S01]  /*5f40*/  ISETP.GT.AND P2, PT, R4.reuse, 0x71, PT ;  /* 0x000000710400780c */ /* 0x040fe20003f44270 */
[----:B------:R-:W-:Y:S01]  /*5f50*/  @P5 STG.E.U16 desc[UR36][R6.64+0xd0], R76 ;  /* 0x0000d04c06005986 */ /* 0x000fe2000c101524 */
[----:B------:R-:W-:Y:S02]  /*5f60*/  ISETP.GT.AND P5, PT, R3, 0x8, P0 ;  /* 0x000000080300780c */ /* 0x000fe400007a4270 */
[C---:B------:R-:W-:Y:S01]  /*5f70*/  ISETP.GT.AND P1, PT, R4.reuse, 0x78, PT ;  /* 0x000000780400780c */ /* 0x040fe20003f24270 */
[----:B------:R-:W-:Y:S01]  /*5f80*/  @P3 STG.E.U16 desc[UR36][R6.64+0xd2], R77 ;  /* 0x0000d24d06003986 */ /* 0x000fe2000c101524 */
[----:B------:R-:W-:-:S02]  /*5f90*/  ISETP.GT.AND P3, PT, R4, 0x70, PT ;  /* 0x000000700400780c */ /* 0x000fc40003f64270 */
[----:B------:R-:W-:Y:S01]  /*5fa0*/  ISETP.GT.AND P0, PT, R4, 0x79, PT ;  /* 0x000000790400780c */ /* 0x000fe20003f04270 */
[----:B------:R-:W-:Y:S01]  /*5fb0*/  @P4 IMAD.MOV.U32 R4, RZ, RZ, R8 ;  /* 0x000000ffff044224 */ /* 0x000fe200078e0008 */
[----:B------:R-:W-:Y:S01]  /*5fc0*/  F2FP.F16.F32.PACK_AB R78, RZ, R78 ;  /* 0x0000004eff4e723e */ /* 0x000fe200000000ff */
[----:B------:R-:W-:Y:S01]  /*5fd0*/  @P4 IMAD.MOV.U32 R5, RZ, RZ, R9 ;  /* 0x000000ffff054224 */ /* 0x000fe200078e0009 */
[----:B------:R-:W-:Y:S02]  /*5fe0*/  F2FP.F16.F32.PACK_AB R79, RZ, R79 ;  /* 0x0000004fff4f723e */ /* 0x000fe400000000ff */
[----:B------:R-:W-:Y:S02]  /*5ff0*/  F2FP.F16.F32.PACK_AB R80, RZ, R80 ;  /* 0x00000050ff50723e */ /* 0x000fe400000000ff */
[----:B------:R0:W-:Y:S01]  /*6000*/  @P4 STG.E.U16 desc[UR36][R4.64+0xd0], R78 ;  /* 0x0000d04e04004986 */ /* 0x0001e2000c101524 */
[----:B------:R-:W-:Y:S02]  /*6010*/  ISETP.GT.AND P4, PT, R3, RZ, P2 ;  /* 0x000000ff0300720c */ /* 0x000fe40001784270 */
[----:B------:R-:W-:-:S02]  /*6020*/  F2FP.F16.F32.PACK_AB R81, RZ, R81 ;  /* 0x00000051ff51723e */ /* 0x000fc400000000ff */
[----:B------:R-:W-:Y:S02]  /*6030*/  ISETP.GT.AND P2, PT, R3, 0x8, P2 ;  /* 0x000000080300780c */ /* 0x000fe40001744270 */
[----:B------:R-:W-:Y:S02]  /*6040*/  F2FP.F16.F32.PACK_AB R82, RZ, R82 ;  /* 0x00000052ff52723e */ /* 0x000fe400000000ff */
[----:B------:R-:W-:Y:S02]  /*6050*/  F2FP.F16.F32.PACK_AB R83, RZ, R83 ;  /* 0x00000053ff53723e */ /* 0x000fe400000000ff */
[----:B------:R-:W-:Y:S01]  /*6060*/  F2FP.F16.F32.PACK_AB R84, RZ, R84 ;  /* 0x00000054ff54723e */ /* 0x000fe200000000ff */
[----:B0-----:R-:W-:Y:S01]  /*6070*/  @P5 IMAD.MOV.U32 R4, RZ, RZ, R8 ;  /* 0x000000ffff045224 */ /* 0x001fe200078e0008 */
[----:B------:R-:W-:Y:S01]  /*6080*/  F2FP.F16.F32.PACK_AB R85, RZ, R85 ;  /* 0x00000055ff55723e */ /* 0x000fe200000000ff */
[----:B------:R-:W-:Y:S01]  /*6090*/  @P5 IMAD.MOV.U32 R5, RZ, RZ, R9 ;  /* 0x000000ffff055224 */ /* 0x000fe200078e0009 */
[----:B------:R-:W-:-:S02]  /*60a0*/  F2FP.F16.F32.PACK_AB R86, RZ, R86 ;  /* 0x00000056ff56723e */ /* 0x000fc400000000ff */
[----:B------:R-:W-:Y:S02]  /*60b0*/  F2FP.F16.F32.PACK_AB R87, RZ, R87 ;  /* 0x00000057ff57723e */ /* 0x000fe400000000ff */
[----:B------:R0:W-:Y:S01]  /*60c0*/  @P5 STG.E.U16 desc[UR36][R4.64+0xd2], R79 ;  /* 0x0000d24f04005986 */ /* 0x0001e2000c101524 */
[C---:B------:R-:W-:Y:S02]  /*60d0*/  ISETP.GT.AND P5, PT, R3.reuse, RZ, P3 ;  /* 0x000000ff0300720c */ /* 0x040fe40001fa4270 */
[----:B------:R-:W-:-:S11]  /*60e0*/  ISETP.GT.AND P3, PT, R3, 0x8, P3 ;  /* 0x000000080300780c */ /* 0x000fd60001f64270 */
[----:B0-----:R-:W-:Y:S02]  /*60f0*/  @P5 IMAD.MOV.U32 R4, RZ, RZ, R6 ;  /* 0x000000ffff045224 */ /* 0x001fe400078e0006 */
[----:B------:R-:W-:-:S05]  /*6100*/  @P5 IMAD.MOV.U32 R5, RZ, RZ, R7 ;  /* 0x000000ffff055224 */ /* 0x000fca00078e0007 */
[----:B------:R0:W-:Y:S01]  /*6110*/  @P5 STG.E.U16 desc[UR36][R4.64+0xe0], R80 ;  /* 0x0000e05004005986 */ /* 0x0001e2000c101524 */
[C---:B------:R-:W-:Y:S02]  /*6120*/  ISETP.GT.AND P5, PT, R3.reuse, RZ, P0 ;  /* 0x000000ff0300720c */ /* 0x040fe400007a4270 */
[----:B------:R-:W-:Y:S01]  /*6130*/  ISETP.GT.AND P0, PT, R3, 0x8, P0 ;  /* 0x000000080300780c */ /* 0x000fe20000704270 */
[----:B0-----:R-:W-:Y:S02]  /*6140*/  @P4 IMAD.MOV.U32 R4, RZ, RZ, R6 ;  /* 0x000000ffff044224 */ /* 0x001fe400078e0006 */
[----:B------:R-:W-:-:S05]  /*6150*/  @P4 IMAD.MOV.U32 R5, RZ, RZ, R7 ;  /* 0x000000ffff054224 */ /* 0x000fca00078e0007 */
[----:B------:R0:W-:Y:S01]  /*6160*/  @P4 STG.E.U16 desc[UR36][R4.64+0xe2], R81 ;  /* 0x0000e25104004986 */ /* 0x0001e2000c101524 */
[C---:B------:R-:W-:Y:S02]  /*6170*/  ISETP.GT.AND P4, PT, R3.reuse, RZ, P1 ;  /* 0x000000ff0300720c */ /* 0x040fe40000f84270 */
[----:B------:R-:W-:Y:S01]  /*6180*/  ISETP.GT.AND P1, PT, R3, 0x8, P1 ;  /* 0x000000080300780c */ /* 0x000fe20000f24270 */
[----:B0-----:R-:W-:Y:S02]  /*6190*/  @P3 IMAD.MOV.U32 R4, RZ, RZ, R8 ;  /* 0x000000ffff043224 */ /* 0x001fe400078e0008 */
[----:B------:R-:W-:-:S05]  /*61a0*/  @P3 IMAD.MOV.U32 R5, RZ, RZ, R9 ;  /* 0x000000ffff053224 */ /* 0x000fca00078e0009 */
[----:B------:R0:W-:Y:S02]  /*61b0*/  @P3 STG.E.U16 desc[UR36][R4.64+0xe0], R82 ;  /* 0x0000e05204003986 */ /* 0x0001e4000c101524 */
[----:B0-----:R-:W-:Y:S02]  /*61c0*/  @P2 IMAD.MOV.U32 R4, RZ, RZ, R8 ;  /* 0x000000ffff042224 */ /* 0x001fe400078e0008 */
[----:B------:R-:W-:-:S05]  /*61d0*/  @P2 IMAD.MOV.U32 R5, RZ, RZ, R9 ;  /* 0x000000ffff052224 */ /* 0x000fca00078e0009 */
[----:B------:R0:W-:Y:S02]  /*61e0*/  @P2 STG.E.U16 desc[UR36][R4.64+0xe2], R83 ;  /* 0x0000e25304002986 */ /* 0x0001e4000c101524 */
[----:B0-----:R-:W-:Y:S02]  /*61f0*/  @P4 IMAD.MOV.U32 R4, RZ, RZ, R6 ;  /* 0x000000ffff044224 */ /* 0x001fe400078e0006 */
[----:B------:R-:W-:-:S05]  /*6200*/  @P4 IMAD.MOV.U32 R5, RZ, RZ, R7 ;  /* 0x000000ffff054224 */ /* 0x000fca00078e0007 */
[----:B------:R0:W-:Y:S04]  /*6210*/  @P4 STG.E.U16 desc[UR36][R4.64+0xf0], R84 ;  /* 0x0000f05404004986 */ /* 0x0001e8000c101524 */
[----:B------:R1:W-:Y:S01]  /*6220*/  @P5 STG.E.U16 desc[UR36][R6.64+0xf2], R85 ;  /* 0x0000f25506005986 */ /* 0x0003e2000c101524 */
[----:B0-----:R-:W-:Y:S02]  /*6230*/  @P1 IMAD.MOV.U32 R4, RZ, RZ, R8 ;  /* 0x000000ffff041224 */ /* 0x001fe400078e0008 */
[----:B------:R-:W-:-:S05]  /*6240*/  @P1 IMAD.MOV.U32 R5, RZ, RZ, R9 ;  /* 0x000000ffff051224 */ /* 0x000fca00078e0009 */
[----:B------:R1:W-:Y:S04]  /*6250*/  @P1 STG.E.U16 desc[UR36][R4.64+0xf0], R86 ;  /* 0x0000f05604001986 */ /* 0x0003e8000c101524 */
[----:B------:R1:W-:Y:S02]  /*6260*/  @P0 STG.E.U16 desc[UR36][R8.64+0xf2], R87 ;  /* 0x0000f25708000986 */ /* 0x0003e4000c101524 */
.L_x_158:
[----:B------:R-:W-:Y:S05]  /*6270*/  BSYNC B0 ;  /* 0x0000000000007941 */ /* 0x000fea0003800000 */
.L_x_32:
[----:B------:R-:W-:Y:S01]  /*6280*/  IADD3 R16, P0, R16, UR38, RZ ;  /* 0x0000002610107c10 */ /* 0x000fe2000ff1e0ff */
[----:B------:R-:W-:Y:S01]  /*6290*/  ULDC.64 UR4, c[0x0][0x650] ;  /* 0x0001940000047ab9 */ /* 0x000fe20000000a00 */
[----:B------:R-:W-:Y:S01]  /*62a0*/  PRMT R3, RZ, 0x7610, R3 ;  /* 0x00007610ff037816 */ /* 0x000fe20000000003 */
[----:B------:R-:W-:Y:S01]  /*62b0*/  IMAD.MOV.U32 R100, RZ, RZ, -0x1 ;  /* 0xffffffffff647424 */ /* 0x000fe200078e00ff */
[----:B------:R-:W-:Y:S01]  /*62c0*/  IADD3.X R17, R17, UR41, RZ, P0, !PT ;  /* 0x0000002911117c10 */ /* 0x000fe200087fe4ff */
[----:B------:R-:W-:Y:S01]  /*62d0*/  IMAD.MOV.U32 R101, RZ, RZ, -0x1 ;  /* 0xffffffffff657424 */ /* 0x000fe200078e00ff */
[----:B------:R-:W-:-:S04]  /*62e0*/  ISETP.GE.U32.AND P0, PT, R16, UR4, PT ;  /* 0x0000000410007c0c */ /* 0x000fc8000bf06070 */
[----:B------:R-:W-:-:S13]  /*62f0*/  ISETP.GE.U32.AND.EX P0, PT, R17, UR5, PT, P0 ;  /* 0x0000000511007c0c */ /* 0x000fda000bf06100 */
[----:B------:R-:W-:Y:S05]  /*6300*/  @P0 BRA `(.L_x_159) ;  /* 0x00000004004c0947 */ /* 0x000fea0003800000 */
[----:B------:R-:W0:Y:S01]  /*6310*/  LDC.64 R10, c[0x0][0x628] ;  /* 0x00018a00ff0a7b82 */ /* 0x000e220000000a00 */
[----:B---3--:R-:W3:Y:S01]  /*6320*/  S2R R12, SR_CTAID.X ;  /* 0x00000000000c7919 */ /* 0x008ee20000002500 */
[----:B-12-4-:R-:W-:Y:S02]  /*6330*/  IMAD.MOV.U32 R8, RZ, RZ, R16 ;  /* 0x000000ffff087224 */ /* 0x016fe400078e0010 */
[----:B------:R-:W-:Y:S01]  /*6340*/  IMAD.MOV.U32 R9, RZ, RZ, R17 ;  /* 0x000000ffff097224 */ /* 0x000fe200078e0011 */
[----:B------:R-:W1:Y:S03]  /*6350*/  S2R R20, SR_CTAID.Y ;  /* 0x0000000000147919 */ /* 0x000e660000002600 */
[----:B------:R-:W2:Y:S08]  /*6360*/  LDC R0, c[0x0][0x630] ;  /* 0x00018c00ff007b82 */ /* 0x000eb00000000800 */
[----:B------:R-:W4:Y:S01]  /*6370*/  LDC.64 R14, c[0x0][0x620] ;  /* 0x00018800ff0e7b82 */ /* 0x000f220000000a00 */
[----:B0-----:R-:W-:-:S04]  /*6380*/  ISETP.NE.U32.AND P0, PT, R10, RZ, PT ;  /* 0x000000ff0a00720c */ /* 0x001fc80003f05070 */
[----:B------:R-:W-:-:S13]  /*6390*/  ISETP.NE.AND.EX P0, PT, R11, RZ, PT, P0 ;  /* 0x000000ff0b00720c */ /* 0x000fda0003f05300 */
[----:B-1234-:R-:W-:Y:S05]  /*63a0*/  @!P0 BRA `(.L_x_160) ;  /* 0x0000000000288947 */ /* 0x01efea0003800000 */
        /* <DEDUP_REMOVED lines=10> */
.L_x_160:
[-CC-:B------:R-:W-:Y:S01]  /*6450*/  SHF.R.U64 R101, R8, R0.reuse, R9.reuse ;  /* 0x0000000008657219 */ /* 0x180fe20000001209 */
[----:B------:R-:W0:Y:S01]  /*6460*/  LDC.64 R26, c[0x0][0x640] ;  /* 0x00019000ff1a7b82 */ /* 0x000e220000000a00 */
[----:B------:R-:W-:Y:S01]  /*6470*/  SHF.R.U32.HI R0, RZ, R0, R9 ;  /* 0x00000000ff007219 */ /* 0x000fe20000011609 */
[----:B------:R-:W-:Y:S01]  /*6480*/  ULDC UR4, c[0x0][0x150] ;  /* 0x0000540000047ab9 */ /* 0x000fe20000000800 */
[----:B------:R-:W-:Y:S02]  /*6490*/  IADD3 R3, P0, RZ, -R101, RZ ;  /* 0x80000065ff037210 */ /* 0x000fe40007f1e0ff */
[----:B------:R-:W-:-:S03]  /*64a0*/  I2FP.F32.U32 R7, R12 ;  /* 0x0000000c00077245 */ /* 0x000fc60000201000 */
[----:B------:R-:W1:Y:S01]  /*64b0*/  LDC R6, c[0x0][0x618] ;  /* 0x00018600ff067b82 */ /* 0x000e620000000800 */
[----:B------:R-:W-:Y:S02]  /*64c0*/  IMAD.X R5, RZ, RZ, ~R0, P0 ;  /* 0x000000ffff057224 */ /* 0x000fe400000e0e00 */
[----:B------:R-:W-:Y:S01]  /*64d0*/  FMUL R7, R7, UR4 ;  /* 0x0000000407077c20 */ /* 0x000fe20008400000 */
[----:B------:R-:W-:Y:S01]  /*64e0*/  ULDC UR4, c[0x0][0x154] ;  /* 0x0000550000047ab9 */ /* 0x000fe20000000800 */
[-C--:B------:R-:W-:Y:S02]  /*64f0*/  IMAD R0, R5, R14.reuse, RZ ;  /* 0x0000000e05007224 */ /* 0x080fe400078e02ff */
[C---:B------:R-:W-:Y:S01]  /*6500*/  IMAD.WIDE.U32 R4, R3.reuse, R14, R16 ;  /* 0x0000000e03047225 */ /* 0x040fe200078e0010 */
[----:B------:R-:W2:Y:S01]  /*6510*/  LDC R8, c[0x0][0x608] ;  /* 0x00018200ff087b82 */ /* 0x000ea20000000800 */
[----:B------:R-:W3:Y:S02]  /*6520*/  F2I.U32.TRUNC.NTZ R7, R7 ;  /* 0x0000000700077305 */ /* 0x000ee4000020f000 */
[----:B------:R-:W-:Y:S01]  /*6530*/  IMAD R3, R3, R15, R0 ;  /* 0x0000000f03037224 */ /* 0x000fe200078e0200 */
[----:B------:R-:W-:-:S03]  /*6540*/  I2FP.F32.U32 R0, R20 ;  /* 0x0000001400007245 */ /* 0x000fc60000201000 */
[----:B------:R-:W-:Y:S01]  /*6550*/  IMAD.IADD R3, R5, 0x1, R3 ;  /* 0x0000000105037824 */ /* 0x000fe200078e0203 */
[----:B------:R-:W4:Y:S01]  /*6560*/  LDC R11, c[0x0][0x658] ;  /* 0x00019600ff0b7b82 */ /* 0x000f220000000800 */
[----:B0-----:R-:W-:-:S04]  /*6570*/  ISETP.NE.U32.AND P0, PT, R26, RZ, PT ;  /* 0x000000ff1a00720c */ /* 0x001fc80003f05070 */
[----:B------:R-:W-:-:S03]  /*6580*/  ISETP.NE.AND.EX P0, PT, R27, RZ, PT, P0 ;  /* 0x000000ff1b00720c */ /* 0x000fc60003f05300 */
[----:B------:R-:W0:Y:S01]  /*6590*/  LDC R9, c[0x0][0x144] ;  /* 0x00005100ff097b82 */ /* 0x000e220000000800 */
[-C--:B-1----:R-:W-:Y:S01]  /*65a0*/  SHF.R.U64 R10, R4, R6.reuse, R3 ;  /* 0x00000006040a7219 */ /* 0x082fe20000001203 */
[----:B---3--:R-:W-:Y:S01]  /*65b0*/  IMAD.MOV R7, RZ, RZ, -R7 ;  /* 0x000000ffff077224 */ /* 0x008fe200078e0a07 */
[----:B------:R-:W-:Y:S01]  /*65c0*/  SHF.R.U32.HI R3, RZ, R6, R3 ;  /* 0x00000006ff037219 */ /* 0x000fe20000011603 */
[----:B------:R-:W-:-:S04]  /*65d0*/  FMUL R6, R0, UR4 ;  /* 0x0000000400067c20 */ /* 0x000fc80008400000 */
[----:B------:R-:W1:Y:S01]  /*65e0*/  LDC R21, c[0x0][0x148] ;  /* 0x00005200ff157b82 */ /* 0x000e620000000800 */
[----:B------:R3:W0:Y:S01]  /*65f0*/  F2I.U32.TRUNC.NTZ R14, R6 ;  /* 0x00000006000e7305 */ /* 0x000622000020f000 */
[-CC-:B--2---:R-:W-:Y:S02]  /*6600*/  SHF.R.U64 R13, R10, R8.reuse, R3.reuse ;  /* 0x000000080a0d7219 */ /* 0x184fe40000001203 */
[----:B------:R-:W-:-:S04]  /*6610*/  SHF.R.U32.HI R0, RZ, R8, R3 ;  /* 0x00000008ff007219 */ /* 0x000fc80000011603 */
[----:B-----5:R-:W2:Y:S01]  /*6620*/  LDC R24, c[0x0][0x648] ;  /* 0x00019200ff187b82 */ /* 0x020ea20000000800 */
[-CC-:B----4-:R-:W-:Y:S02]  /*6630*/  SHF.R.U64 R15, R13, R11.reuse, R0.reuse ;  /* 0x0000000b0d0f7219 */ /* 0x190fe40000001200 */
[----:B------:R-:W-:-:S03]  /*6640*/  SHF.R.U32.HI R5, RZ, R11, R0 ;  /* 0x0000000bff057219 */ /* 0x000fc60000011600 */
[----:B------:R-:W-:Y:S02]  /*6650*/  IMAD.MOV.U32 R4, RZ, RZ, R15 ;  /* 0x000000ffff047224 */ /* 0x000fe400078e000f */
[----:B------:R-:W4:Y:S01]  /*6660*/  LDC R28, c[0x0][0x638] ;  /* 0x00018e00ff1c7b82 */ /* 0x000f220000000800 */
[----:B0-----:R-:W-:-:S07]  /*6670*/  IMAD R25, R9, R7, R12 ;  /* 0x0000000709197224 */ /* 0x001fce00078e020c */
[----:B------:R-:W0:Y:S08]  /*6680*/  LDC R29, c[0x0][0x610] ;  /* 0x00018400ff1d7b82 */ /* 0x000e300000000800 */
[----:B------:R-:W0:Y:S01]  /*6690*/  LDC R30, c[0x0][0x600] ;  /* 0x00018000ff1e7b82 */ /* 0x000e220000000800 */
[----:B-123--:R-:W-:Y:S05]  /*66a0*/  @!P0 BRA `(.L_x_161) ;  /* 0x0000000000288947 */ /* 0x00efea0003800000 */
[----:B------:R-:W1:Y:S02]  /*66b0*/  LDC R0, c[0x0][0x64c] ;  /* 0x00019300ff007b82 */ /* 0x000e640000000800 */
[----:B-1----:R-:W-:-:S05]  /*66c0*/  IADD3 R3, P0, R15, R0, RZ ;  /* 0x000000000f037210 */ /* 0x002fca0007f1e0ff */
        /* <DEDUP_REMOVED lines=8> */
.L_x_161:
[----:B------:R-:W-:Y:S01]  /*6750*/  ISETP.NE.AND P0, PT, R2, 0x1, PT ;  /* 0x000000010200780c */ /* 0x000fe20003f05270 */
[----:B------:R-:W-:Y:S01]  /*6760*/  IMAD.MOV R14, RZ, RZ, -R14 ;  /* 0x000000ffff0e7224 */ /* 0x000fe200078e0a0e */
[----:B------:R-:W-:Y:S02]  /*6770*/  SHF.R.U64 R3, R4, R24, R5 ;  /* 0x0000001804037219 */ /* 0x000fe40000001205 */
[----:B------:R-:W-:Y:S02]  /*6780*/  LOP3.LUT R0, R13, R98, RZ, 0xc0, !PT ;  /* 0x000000620d007212 */ /* 0x000fe400078ec0ff */
[----:B------:R-:W-:Y:S01]  /*6790*/  LOP3.LUT R10, R10, R97, RZ, 0xc0, !PT ;  /* 0x000000610a0a7212 */ /* 0x000fe200078ec0ff */
[----:B------:R-:W-:Y:S02]  /*67a0*/  IMAD.MOV R4, RZ, RZ, -R3 ;  /* 0x000000ffff047224 */ /* 0x000fe400078e0a03 */
[----:B------:R-:W-:Y:S02]  /*67b0*/  IMAD R0, R93, R3, R0 ;  /* 0x000000035d007224 */ /* 0x000fe400078e0200 */
[----:B----4-:R-:W-:-:S02]  /*67c0*/  IMAD R3, R4, R28, R15 ;  /* 0x0000001c04037224 */ /* 0x010fc400078e020f */
[----:B------:R-:W-:Y:S02]  /*67d0*/  @P0 IMAD R25, R21, R14, R20 ;  /* 0x0000000e15190224 */ /* 0x000fe400078e0214 */
[----:B0-----:R-:W-:Y:S02]  /*67e0*/  IMAD R5, R3, R30, R10 ;  /* 0x0000001e03057224 */ /* 0x001fe400078e020a */
[----:B------:R-:W-:Y:S02]  /*67f0*/  IMAD R0, R0, R29, R25 ;  /* 0x0000001d00007224 */ /* 0x000fe400078e0219 */
[----:B------:R-:W-:-:S03]  /*6800*/  IMAD.MOV.U32 R4, RZ, RZ, 0x1 ;  /* 0x00000001ff047424 */ /* 0x000fc600078e00ff */
[----:B------:R-:W-:Y:S02]  /*6810*/  SEL R100, R5, R0, !P0 ;  /* 0x0000000005647207 */ /* 0x000fe40004000000 */
[----:B------:R-:W-:Y:S02]  /*6820*/  PRMT R3, R4, 0x7610, R3 ;  /* 0x0000761004037816 */ /* 0x000fe40000000003 */
[----:B------:R-:W-:-:S07]  /*6830*/  SEL R0, R0, R5, !P0 ;  /* 0x0000000500007207 */ /* 0x000fce0004000000 */
.L_x_159:
[----:B------:R-:W-:Y:S01]  /*6840*/  LOP3.LUT P0, RZ, R3, 0xff, RZ, 0xc0, !PT ;  /* 0x000000ff03ff7812 */ /* 0x000fe2000780c0ff */
[----:B------:R-:W-:Y:S01]  /*6850*/  UIMAD.WIDE.U32 UR4, UR42, -0x55555555, URZ ;  /* 0xaaaaaaab2a0478a5 */ /* 0x000fe2000f8e003f */
[----:B------:R-:W-:-:S03]  /*6860*/  IMAD.MOV.U32 R103, RZ, RZ, R0 ;  /* 0x000000ffff677224 */ /* 0x000fc600078e0000 */
[----:B------:R-:W-:-:S04]  /*6870*/  USHF.R.U32.HI UR4, URZ, 0x2, UR5 ;  /* 0x000000023f047899 */ /* 0x000fc80008011605 */
[----:B------:R-:W-:-:S04]  /*6880*/  UIMAD UR42, UR4, -0x6, UR42 ;  /* 0xfffffffa042a78a4 */ /* 0x000fc8000f8e022a */
[----:B------:R-:W-:Y:S08]  /*6890*/  @P0 BRA `(.L_x_162) ;  /* 0xffffffac00100947 */ /* 0x000ff0000383ffff */
[----:B------:R-:W-:Y:S05]  /*68a0*/  EXIT ;  /* 0x000000000000794d */ /* 0x000fea0003800000 */
.L_x_7:
        /* <DEDUP_REMOVED lines=26> */
.L_x_164:
[----:B------:R-:W0:Y:S01]  /*6a50*/  LDC.64 R28, c[0x0][0x640] ;  /* 0x00019000ff1c7b82 */ /* 0x000e220000000a00 */
[-CC-:B------:R-:W-:Y:S01]  /*6a60*/  SHF.R.U64 R22, R14, R6.reuse, R15.reuse ;  /* 0x000000060e167219 */ /* 0x180fe2000000120f */
[----:B------:R-:W-:Y:S01]  /*6a70*/  IMAD.MOV.U32 R30, RZ, RZ, 0x1 ;  /* 0x00000001ff1e7424 */ /* 0x000fe200078e00ff */
[----:B------:R-:W-:Y:S02]  /*6a80*/  SHF.R.U32.HI R6, RZ, R6, R15 ;  /* 0x00000006ff067219 */ /* 0x000fe4000001160f */
[----:B------:R-:W-:-:S03]  /*6a90*/  IADD3 R13, P0, RZ, -R22, RZ ;  /* 0x80000016ff0d7210 */ /* 0x000fc60007f1e0ff */
[----:B------:R-:W1:Y:S02]  /*6aa0*/  LDC R12, c[0x0][0x618] ;  /* 0x00018600ff0c7b82 */ /* 0x000e640000000800 */
[----:B------:R-:W-:-:S04]  /*6ab0*/  IMAD.X R11, RZ, RZ, ~R6, P0 ;  /* 0x000000ffff0b7224 */ /* 0x000fc800000e0e06 */
[-C--:B------:R-:W-:Y:S02]  /*6ac0*/  IMAD R6, R11, R24.reuse, RZ ;  /* 0x000000180b067224 */ /* 0x080fe400078e02ff */
[----:B------:R-:W2:Y:S01]  /*6ad0*/  LDC R14, c[0x0][0x608] ;  /* 0x00018200ff0e7b82 */ /* 0x000ea20000000800 */
[----:B------:R-:W-:-:S04]  /*6ae0*/  IMAD.WIDE.U32 R10, R13, R24, R16 ;  /* 0x000000180d0a7225 */ /* 0x000fc800078e0010 */
[----:B------:R-:W-:-:S03]  /*6af0*/  IMAD R13, R13, R25, R6 ;  /* 0x000000190d0d7224 */ /* 0x000fc600078e0206 */
[----:B------:R-:W3:Y:S01]  /*6b00*/  LDC R27, c[0x0][0x658] ;  /* 0x00019600ff1b7b82 */ /* 0x000ee20000000800 */
[----:B------:R-:W-:Y:S01]  /*6b10*/  IMAD.IADD R11, R11, 0x1, R13 ;  /* 0x000000010b0b7824 */ /* 0x000fe200078e020d */
[----:B0-----:R-:W-:-:S04]  /*6b20*/  ISETP.NE.U32.AND P0, PT, R28, RZ, PT ;  /* 0x000000ff1c00720c */ /* 0x001fc80003f05070 */
[----:B------:R-:W-:Y:S02]  /*6b30*/  ISETP.NE.AND.EX P0, PT, R29, RZ, PT, P0 ;  /* 0x000000ff1d00720c */ /* 0x000fe40003f05300 */
[----:B------:R-:W0:Y:S01]  /*6b40*/  LDC R20, c[0x0][0x600] ;  /* 0x00018000ff147b82 */ /* 0x000e220000000800 */
[-CC-:B-1----:R-:W-:Y:S01]  /*6b50*/  SHF.R.U64 R8, R10, R12.reuse, R11.reuse ;  /* 0x0000000c0a087219 */ /* 0x182fe2000000120b */
[----:B------:R-:W-:Y:S01]  /*6b60*/  IMAD.MOV.U32 R10, RZ, RZ, -0x1 ;  /* 0xffffffffff0a7424 */ /* 0x000fe200078e00ff */
[----:B------:R-:W-:-:S05]  /*6b70*/  SHF.R.U32.HI R11, RZ, R12, R11 ;  /* 0x0000000cff0b7219 */ /* 0x000fca000001160b */
[----:B------:R-:W1:Y:S01]  /*6b80*/  LDC R24, c[0x0][0x648] ;  /* 0x00019200ff187b82 */ /* 0x000e620000000800 */
[-CC-:B--2---:R-:W-:Y:S02]  /*6b90*/  SHF.R.U64 R21, R8, R14.reuse, R11.reuse ;  /* 0x0000000e08157219 */ /* 0x184fe4000000120b */
[----:B------:R-:W-:-:S05]  /*6ba0*/  SHF.R.U32.HI R6, RZ, R14, R11 ;  /* 0x0000000eff067219 */ /* 0x000fca000001160b */
[----:B------:R-:W2:Y:S01]  /*6bb0*/  LDC R26, c[0x0][0x638] ;  /* 0x00018e00ff1a7b82 */ /* 0x000ea20000000800 */
[-C--:B---3--:R-:W-:Y:S02]  /*6bc0*/  SHF.L.U32 R10, R10, R27.reuse, RZ ;  /* 0x0000001b0a0a7219 */ /* 0x088fe400000006ff */
[-CC-:B------:R-:W-:Y:S02]  /*6bd0*/  SHF.R.U64 R25, R21, R27.reuse, R6.reuse ;  /* 0x0000001b15197219 */ /* 0x180fe40000001206 */
[----:B------:R-:W-:Y:S02]  /*6be0*/  LOP3.LUT R32, RZ, R10, RZ, 0x33, !PT ;  /* 0x0000000aff207212 */ /* 0x000fe400078e33ff */
[----:B------:R-:W-:Y:S01]  /*6bf0*/  SHF.R.U32.HI R11, RZ, R27, R6 ;  /* 0x0000001bff0b7219 */ /* 0x000fe20000011606 */
[----:B------:R-:W3:Y:S01]  /*6c00*/  LDC R31, c[0x0][0x610] ;  /* 0x00018400ff1f7b82 */ /* 0x000ee20000000800 */
[----:B------:R-:W-:Y:S01]  /*6c10*/  IMAD.MOV.U32 R10, RZ, RZ, R25 ;  /* 0x000000ffff0a7224 */ /* 0x000fe200078e0019 */
[----:B------:R-:W-:Y:S06]  /*6c20*/  @!P0 BRA `(.L_x_165) ;  /* 0x0000000000288947 */ /* 0x000fec0003800000 */
        /* <DEDUP_REMOVED lines=10> */
.L_x_165:
[----:B------:R-:W-:Y:S02]  /*6cd0*/  ISETP.NE.AND P0, PT, R2, 0x1, PT ;  /* 0x000000010200780c */ /* 0x000fe40003f05270 */
[----:B-1----:R-:W-:Y:S01]  /*6ce0*/  SHF.R.U64 R6, R10, R24, R11 ;  /* 0x000000180a067219 */ /* 0x002fe2000000120b */
[----:B0-----:R-:W-:Y:S01]  /*6cf0*/  VIADD R11, R20, 0xffffffff ;  /* 0xffffffff140b7836 */ /* 0x001fe20000000000 */
[----:B------:R-:W-:Y:S02]  /*6d00*/  SHF.L.U32 R30, R30, R27, RZ ;  /* 0x0000001b1e1e7219 */ /* 0x000fe400000006ff */
[----:B------:R-:W-:Y:S01]  /*6d10*/  LOP3.LUT R5, R21, R32, RZ, 0xc0, !PT ;  /* 0x0000002015057212 */ /* 0x000fe200078ec0ff */
[----:B------:R-:W-:-:S04]  /*6d20*/  IMAD.MOV R10, RZ, RZ, -R6 ;  /* 0x000000ffff0a7224 */ /* 0x000fc800078e0a06 */
[----:B------:R-:W-:Y:S01]  /*6d30*/  IMAD R6, R30, R6, R5 ;  /* 0x000000061e067224 */ /* 0x000fe200078e0205 */
[----:B------:R-:W-:Y:S01]  /*6d40*/  LOP3.LUT R5, R8, R11, RZ, 0xc0, !PT ;  /* 0x0000000b08057212 */ /* 0x000fe200078ec0ff */
[----:B------:R-:W-:Y:S02]  /*6d50*/  @P0 IMAD R7, R9, R23, R4 ;  /* 0x0000001709070224 */ /* 0x000fe400078e0204 */
[----:B--2---:R-:W-:Y:S02]  /*6d60*/  IMAD R4, R10, R26, R25 ;  /* 0x0000001a0a047224 */ /* 0x004fe400078e0219 */
[----:B---3--:R-:W-:Y:S02]  /*6d70*/  IMAD R7, R6, R31, R7 ;  /* 0x0000001f06077224 */ /* 0x008fe400078e0207 */
[----:B------:R-:W-:Y:S02]  /*6d80*/  IMAD R4, R4, R20, R5 ;  /* 0x0000001404047224 */ /* 0x000fe400078e0205 */
[----:B------:R-:W-:-:S02]  /*6d90*/  IMAD.MOV.U32 R8, RZ, RZ, 0x1 ;  /* 0x00000001ff087424 */ /* 0x000fc400078e00ff */
[----:B------:R-:W-:Y:S01]  /*6da0*/  IMAD.MOV.U32 R6, RZ, RZ, R22 ;  /* 0x000000ffff067224 */ /* 0x000fe200078e0016 */
[----:B------:R-:W-:Y:S02]  /*6db0*/  SEL R20, R4, R7, !P0 ;  /* 0x0000000704147207 */ /* 0x000fe40004000000 */
[----:B------:R-:W-:-:S07]  /*6dc0*/  SEL R21, R7, R4, !P0 ;  /* 0x0000000407157207 */ /* 0x000fce0004000000 */
.L_x_163:
[----:B------:R-:W-:-:S08]  /*6dd0*/  NOP ;  /* 0x0000000000007918 */ /* 0x000fd00000000000 */
[----:B------:R-:W0:-:S00]  /*6de0*/  USETMAXREG.DEALLOC.CTAPOOL 0x28 ;  /* 0x00000028000079c8 */ /* 0x000e0000080e0500 */
[----:B0-----:R-:W-:-:S13]  /*6df0*/  ISETP.NE.AND P0, PT, R3, RZ, PT ;  /* 0x000000ff0300720c */ /* 0x001fda0003f05270 */
[----:B------:R-:W-:Y:S05]  /*6e00*/  @P0 EXIT ;  /* 0x000000000000094d */ /* 0x000fea0003800000 */
[----:B------:R-:W-:Y:S01]  /*6e10*/  LOP3.LUT P0, RZ, R8, 0xff, RZ, 0xc0, !PT ;  /* 0x000000ff08ff7812 */ /* 0x000fe2000780c0ff */
[----:B------:R-:W-:Y:S02]  /*6e20*/  IMAD.MOV.U32 R3, RZ, RZ, 0x1 ;  /* 0x00000001ff037424 */ /* 0x000fe400078e00ff */
[----:B------:R-:W-:-:S10]  /*6e30*/  IMAD.MOV.U32 R8, RZ, RZ, RZ ;  /* 0x000000ffff087224 */ /* 0x000fd400078e00ff */
[----:B------:R-:W-:Y:S05]  /*6e40*/  @!P0 BRA `(.L_x_166) ;  /* 0x0000000c006c8947 */ /* 0x000fea0003800000 */
[----:B------:R-:W0:Y:S01]  /*6e50*/  LDC R3, c[0x0][0x28c] ;  /* 0x0000a300ff037b82 */ /* 0x000e220000000800 */
[----:B------:R-:W1:Y:S01]  /*6e60*/  S2R R13, SR_CgaCtaId ;  /* 0x00000000000d7919 */ /* 0x000e620000008800 */
[----:B------:R-:W-:Y:S01]  /*6e70*/  ULDC UR5, c[0x0][0x658] ;  /* 0x0001960000057ab9 */ /* 0x000fe20000000800 */
[----:B------:R-:W-:Y:S01]  /*6e80*/  UMOV UR6, 0xffffffff ;  /* 0xffffffff00067882 */ /* 0x000fe20000000000 */
[----:B------:R-:W-:Y:S01]  /*6e90*/  BSSY B0, `(.L_x_166) ;  /* 0x00000d6000007945 */ /* 0x000fe20003800000 */
[----:B------:R-:W-:Y:S01]  /*6ea0*/  USHF.L.U32 UR6, UR6, UR5, URZ ;  /* 0x0000000506067299 */ /* 0x000fe2000800063f */
[----:B------:R-:W-:Y:S01]  /*6eb0*/  IMAD.MOV.U32 R10, RZ, RZ, 0x1 ;  /* 0x00000001ff0a7424 */ /* 0x000fe200078e00ff */
[----:B------:R-:W-:Y:S01]  /*6ec0*/  LOP3.LUT R9, R18, 0x2, RZ, 0xfc, !PT ;  /* 0x0000000212097812 */ /* 0x000fe200078efcff */
[----:B------:R-:W-:Y:S01]  /*6ed0*/  IMAD.MOV.U32 R8, RZ, RZ, RZ ;  /* 0x000000ffff087224 */ /* 0x000fe200078e00ff */
[----:B------:R-:W-:Y:S01]  /*6ee0*/  ULDC UR4, c[0x0][0x600] ;  /* 0x0001800000047ab9 */ /* 0x000fe20000000800 */
[----:B------:R-:W-:Y:S01]  /*6ef0*/  UMOV UR7, 0x1 ;  /* 0x0000000100077882 */ /* 0x000fe20000000000 */
[----:B------:R-:W-:-:S02]  /*6f00*/  UIADD3 UR4, UR4, -0x1, URZ ;  /* 0xffffffff04047890 */ /* 0x000fc4000fffe03f */
[----:B------:R-:W-:Y:S02]  /*6f10*/  USHF.L.U32 UR5, UR7, UR5, URZ ;  /* 0x0000000507057299 */ /* 0x000fe4000800063f */
[----:B------:R-:W-:Y:S01]  /*6f20*/  ULOP3.LUT UR6, URZ, UR6, URZ, 0x33, !UPT ;  /* 0x000000063f067292 */ /* 0x000fe2000f8e333f */
[----:B------:R-:W-:Y:S01]  /*6f30*/  ULDC.64 UR42, c[0x0][0x198] ;  /* 0x00006600002a7ab9 */ /* 0x000fe20000000a00 */
[----:B0-----:R-:W-:-:S05]  /*6f40*/  VIADD R3, R3, 0x3f ;  /* 0x0000003f03037836 */ /* 0x001fca0000000000 */
[----:B------:R-:W-:-:S04]  /*6f50*/  SHF.R.S32.HI R4, RZ, 0x1f, R3 ;  /* 0x0000001fff047819 */ /* 0x000fc80000011403 */
[----:B------:R-:W-:Y:S01]  /*6f60*/  LEA.HI R4, R4, R3, RZ, 0x6 ;  /* 0x0000000304047211 */ /* 0x000fe200078f30ff */
[C---:B-1----:R-:W-:Y:S02]  /*6f70*/  IMAD.SHL.U32 R12, R13.reuse, 0x10, RZ ;  /* 0x000000100d0c7824 */ /* 0x042fe400078e00ff */
[----:B------:R-:W-:Y:S01]  /*6f80*/  IMAD.SHL.U32 R13, R13, 0x400, RZ ;  /* 0x000004000d0d7824 */ /* 0x000fe200078e00ff */
[----:B------:R-:W-:Y:S01]  /*6f90*/  SHF.R.S32.HI R11, RZ, 0x6, R4 ;  /* 0x00000006ff0b7819 */ /* 0x000fe20000011404 */
[----:B------:R-:W-:Y:S01]  /*6fa0*/  IMAD.MOV.U32 R3, RZ, RZ, 0x1 ;  /* 0x00000001ff037424 */ /* 0x000fe200078e00ff */
[----:B------:R-:W-:Y:S02]  /*6fb0*/  LOP3.LUT R12, R12, 0x30, RZ, 0xc0, !PT ;  /* 0x000000300c0c7812 */ /* 0x000fe400078ec0ff */
[----:B------:R-:W-:Y:S01]  /*6fc0*/  LOP3.LUT R13, R13, 0xc00, RZ, 0xc0, !PT ;  /* 0x00000c000d0d7812 */ /* 0x000fe200078ec0ff */
[----:B------:R-:W-:-:S07]  /*6fd0*/  VIADD R19, R11, 0x1 ;  /* 0x000000010b137836 */ /* 0x000fce0000000000 */
.L_x_177:
[----:B------:R-:W-:-:S03]  /*6fe0*/  UMOV UR7, 0xffffffff ;  /* 0xffffffff00077882 */ /* 0x000fc60000000000 */
[----:B------:R-:W-:Y:S05]  /*6ff0*/  BRA.DIV UR7, `(.L_x_167) ;  /* 0x0000001207307947 */ /* 0x000fea000b800000 */
[----:B------:R-:W-:-:S13]  /*7000*/  ELECT P6, URZ, PT ;  /* 0x00000000003f782f */ /* 0x000fda00038c0000 */
.L_x_190:
[----:B------:R-:W-:Y:S04]  /*7010*/  BSSY B1, `(.L_x_168) ;  /* 0x000004a000017945 */ /* 0x000fe80003800000 */
[----:B------:R-:W-:Y:S05]  /*7020*/  @!P6 BRA `(.L_x_169) ;  /* 0x000000040020e947 */ /* 0x000fea0003800000 */
[----:B------:R-:W0:Y:S02]  /*7030*/  LDC R4, c[0x0][0x28c] ;  /* 0x0000a300ff047b82 */ /* 0x000e240000000800 */
[----:B0-----:R-:W-:-:S13]  /*7040*/  ISETP.GE.AND P0, PT, R4, 0x1, PT ;  /* 0x000000010400780c */ /* 0x001fda0003f06270 */
[----:B------:R-:W-:Y:S05]  /*7050*/  @!P0 BRA `(.L_x_169) ;  /* 0x0000000400148947 */ /* 0x000fea0003800000 */
[----:B------:R-:W-:Y:S02]  /*7060*/  IMAD.SHL.U32 R21, R21, 0x80, RZ ;  /* 0x0000008015157824 */ /* 0x000fe400078e00ff */
[----:B------:R-:W-:Y:S02]  /*7070*/  IMAD.SHL.U32 R22, R20, 0x80, RZ ;  /* 0x0000008014167824 */ /* 0x000fe400078e00ff */
[----:B------:R-:W-:Y:S02]  /*7080*/  IMAD.MOV.U32 R25, RZ, RZ, RZ ;  /* 0x000000ffff197224 */ /* 0x000fe400078e00ff */
[----:B------:R-:W-:Y:S02]  /*7090*/  IMAD.MOV.U32 R4, RZ, RZ, R12 ;  /* 0x000000ffff047224 */ /* 0x000fe400078e000c */
[----:B------:R-:W-:Y:S02]  /*70a0*/  IMAD.MOV.U32 R5, RZ, RZ, R19 ;  /* 0x000000ffff057224 */ /* 0x000fe400078e0013 */
[----:B------:R-:W-:-:S02]  /*70b0*/  IMAD.MOV.U32 R7, RZ, RZ, R3 ;  /* 0x000000ffff077224 */ /* 0x000fc400078e0003 */
[----:B------:R-:W-:Y:S02]  /*70c0*/  IMAD.MOV.U32 R14, RZ, RZ, R8 ;  /* 0x000000ffff0e7224 */ /* 0x000fe400078e0008 */
[----:B------:R-:W-:Y:S02]  /*70d0*/  VIADD R26, R21, 0x40 ;  /* 0x00000040151a7836 */ /* 0x000fe40000000000 */
[----:B------:R-:W-:-:S07]  /*70e0*/  VIADD R27, R22, 0x40 ;  /* 0x00000040161b7836 */ /* 0x000fce0000000000 */
.L_x_172:
[----:B------:R-:W0:Y:S01]  /*70f0*/  S2R R20, SR_CgaCtaId ;  /* 0x0000000000147919 */ /* 0x000e220000008800 */
[----:B------:R-:W-:Y:S02]  /*7100*/  MOV R15, 0x400 ;  /* 0x00000400000f7802 */ /* 0x000fe40000000f00 */
[----:B------:R-:W-:Y:S02]  /*7110*/  ISETP.NE.AND P1, PT, R0, RZ, PT ;  /* 0x000000ff0000720c */ /* 0x000fe40003f25270 */
[----:B0-----:R-:W-:Y:S02]  /*7120*/  LEA R23, R20, R15, 0x18 ;  /* 0x0000000f14177211 */ /* 0x001fe400078ec0ff */
[----:B------:R-:W-:-:S09]  /*7130*/  SHF.L.U32 R15, R7, 0x1f, RZ ;  /* 0x0000001f070f7819 */ /* 0x000fd200000006ff */
[----:B------:R-:W0:Y:S01]  /*7140*/  @!P1 LDC R20, c[0x0][0x500] ;  /* 0x00014000ff149b82 */ /* 0x000e220000000800 */
[----:B------:R-:W-:-:S04]  /*7150*/  IMAD R24, R14, 0x8, R23 ;  /* 0x000000080e187824 */ /* 0x000fc800078e0217 */
[----:B------:R-:W1:Y:S02]  /*7160*/  SYNCS.PHASECHK.TRANS64.TRYWAIT P0, [R24+URZ+0x30], R15 ;  /* 0x0000300f180075a7 */ /* 0x000e64000800017f */
[----:B-1----:R-:W-:Y:S05]  /*7170*/  @!P0 BRA `(.L_x_170) ;  /* 0x0000000c00f08947 */ /* 0x002fea0003800000 */
.L_x_191:
[----:B-1----:R-:W-:Y:S01]  /*7180*/  PRMT R15, R9, 0x9910, RZ ;  /* 0x00009910090f7816 */ /* 0x002fe200000000ff */
[----:B0-----:R0:W-:Y:S03]  /*7190*/  @!P1 SYNCS.ARRIVE.TRANS64 RZ, [R24+URZ], R20 ;  /* 0x0000001418ff99a7 */ /* 0x0011e6000800003f */
[----:B------:R-:W-:-:S13]  /*71a0*/  ISETP.NE.AND P0, PT, R15, 0x2, PT ;  /* 0x000000020f00780c */ /* 0x000fda0003f05270 */
[----:B0-----:R-:W-:Y:S05]  /*71b0*/  @P0 BRA `(.L_x_171) ;  /* 0x0000000000040947 */ /* 0x001fea0003800000 */
[----:B------:R-:W-:Y:S01]  /*71c0*/  BPT.TRAP 0x1 ;  /* 0x000000040000795c */ /* 0x000fe20000300000 */
.L_x_171:
[----:B------:R-:W-:Y:S01]  /*71d0*/  IMAD R15, R14, 0x2000, R13 ;  /* 0x000020000e0f7824 */ /* 0x000fe200078e020d */
[----:B------:R-:W-:Y:S01]  /*71e0*/  R2UR UR33, R24 ;  /* 0x00000000182172ca */ /* 0x000fe200000e0000 */
[--C-:B------:R-:W-:Y:S01]  /*71f0*/  IMAD R20, R14, 0x4000, R23.reuse ;  /* 0x000040000e147824 */ /* 0x100fe200078e0217 */
[----:B------:R-:W-:Y:S01]  /*7200*/  R2UR UR36, R6 ;  /* 0x00000000062472ca */ /* 0x000fe200000e0000 */
[----:B------:R-:W-:Y:S01]  /*7210*/  IMAD R15, R15, 0x2, R23 ;  /* 0x000000020f0f7824 */ /* 0x000fe200078e0217 */
[----:B------:R-:W-:Y:S01]  /*7220*/  R2UR UR35, R25 ;  /* 0x00000000192372ca */ /* 0x000fe200000e0000 */
[----:B------:R-:W-:Y:S01]  /*7230*/  VIADD R5, R5, 0xffffffff ;  /* 0xffffffff05057836 */ /* 0x000fe20000000000 */
[----:B------:R-:W-:Y:S01]  /*7240*/  R2UR UR24, R20 ;  /* 0x00000000141872ca */ /* 0x000fe200000e0000 */
[----:B------:R-:W-:Y:S01]  /*7250*/  UIADD3 UR14, UP0, UR42, 0xf0, URZ ;  /* 0x000000f02a0e7890 */ /* 0x000fe2000ff1e03f */
[----:B------:R-:W-:Y:S01]  /*7260*/  R2UR UR8, R15 ;  /* 0x000000000f0872ca */ /* 0x000fe200000e0000 */
[----:B------:R-:W-:Y:S01]  /*7270*/  UIADD3 UR22, UP1, UR42, 0x1f0, URZ ;  /* 0x000001f02a167890 */ /* 0x000fe2000ff3e03f */
[----:B------:R-:W-:Y:S01]  /*7280*/  R2UR UR34, R21 ;  /* 0x00000000152272ca */ /* 0x000fe200000e0000 */
[----:B------:R-:W-:Y:S01]  /*7290*/  UIADD3.X UR15, URZ, UR43, URZ, UP0, !UPT ;  /* 0x0000002b3f0f7290 */ /* 0x000fe200087fe43f */
[----:B------:R-:W-:Y:S01]  /*72a0*/  R2UR UR26, R26 ;  /* 0x000000001a1a72ca */ /* 0x000fe200000e0000 */
[----:B------:R-:W-:Y:S01]  /*72b0*/  UIADD3.X UR23, URZ, UR43, URZ, UP1, !UPT ;  /* 0x0000002b3f177290 */ /* 0x000fe20008ffe43f */
[----:B------:R-:W-:Y:S01]  /*72c0*/  R2UR UR19, R4 ;  /* 0x00000000041372ca */ /* 0x000fe200000e0000 */
[----:B------:R-:W-:Y:S01]  /*72d0*/  VIADD R14, R14, 0x1 ;  /* 0x000000010e0e7836 */ /* 0x000fe20000000000 */
[----:B------:R-:W-:Y:S01]  /*72e0*/  R2UR UR18, R22 ;  /* 0x00000000161272ca */ /* 0x000fe200000e0000 */
[----:B------:R-:W-:Y:S01]  /*72f0*/  UMOV UR30, 0x0 ;  /* 0x00000000001e7882 */ /* 0x000fe20000000000 */
[----:B------:R-:W-:Y:S01]  /*7300*/  R2UR UR10, R27 ;  /* 0x000000001b0a72ca */ /* 0x000fe200000e0000 */
[----:B------:R-:W-:Y:S01]  /*7310*/  UIADD3 UR32, UR24, 0x180, URZ ;  /* 0x0000018018207890 */ /* 0x000fe2000fffe03f */
[----:B------:R-:W-:Y:S01]  /*7320*/  ISETP.GT.AND P1, PT, R5, 0x1, PT ;  /* 0x000000010500780c */ /* 0x000fe20003f24270 */
[----:B------:R-:W-:Y:S01]  /*7330*/  UIADD3 UR24, UR24, 0x2180, URZ ;  /* 0x0000218018187890 */ /* 0x000fe2000fffe03f */
[----:B------:R-:W-:Y:S01]  /*7340*/  ISETP.NE.AND P0, PT, R14, 0x6, PT ;  /* 0x000000060e00780c */ /* 0x000fe20003f05270 */
[----:B------:R-:W-:Y:S01]  /*7350*/  UIADD3 UR16, UR8, 0x18180, URZ ;  /* 0x0001818008107890 */ /* 0x000fe2000fffe03f */
[----:B------:R-:W-:Y:S01]  /*7360*/  VIADD R4, R4, 0x40 ;  /* 0x0000004004047836 */ /* 0x000fe20000000000 */
[----:B------:R-:W-:Y:S01]  /*7370*/  UIADD3 UR8, UR8, 0x1a180, URZ ;  /* 0x0001a18008087890 */ /* 0x000fe2000fffe03f */
[----:B------:R-:W-:Y:S01]  /*7380*/  SEL R20, RZ, 0x1, P0 ;  /* 0x00000001ff147807 */ /* 0x000fe20000000000 */
[----:B------:R-:W-:Y:S01]  /*7390*/  UMOV UR31, 0x10000000 ;  /* 0x10000000001f7882 */ /* 0x000fe20000000000 */
[----:B------:R-:W-:Y:S01]  /*73a0*/  UMOV UR25, UR33 ;  /* 0x0000002100197c82 */ /* 0x000fe20008000000 */
[----:B------:R-:W-:Y:S01]  /*73b0*/  UMOV UR28, UR36 ;  /* 0x00000024001c7c82 */ /* 0x000fe20008000000 */
[----:B------:R-:W-:Y:S01]  /*73c0*/  UMOV UR27, UR35 ;  /* 0x00000023001b7c82 */ /* 0x000fe20008000000 */
[----:B------:R-:W-:Y:S01]  /*73d0*/  UMOV UR7, 0xf0000 ;  /* 0x000f000000077882 */ /* 0x000fe20000000000 */
[----:B------:R0:W-:Y:S01]  /*73e0*/  UTMALDG.3D [UR32], [UR14], desc[UR30] ;  /* 0x00001e200e0075b4 */ /* 0x0001e20008011000 */
[----:B------:R-:W-:Y:S01]  /*73f0*/  UMOV UR17, UR33 ;  /* 0x0000002100117c82 */ /* 0x000fe20008000000 */
[----:B------:R-:W-:Y:S01]  /*7400*/  UMOV UR20, UR36 ;  /* 0x0000002400147c82 */ /* 0x000fe20008000000 */
[----:B------:R-:W-:Y:S01]  /*7410*/  UMOV UR9, UR33 ;  /* 0x0000002100097c82 */ /* 0x000fe20008000000 */
[----:B------:R-:W-:Y:S01]  /*7420*/  UMOV UR11, UR19 ;  /* 0x00000013000b7c82 */ /* 0x000fe20008000000 */
[----:B------:R-:W-:Y:S01]  /*7430*/  UMOV UR12, UR36 ;  /* 0x00000024000c7c82 */ /* 0x000fe20008000000 */
[----:B------:R-:W-:Y:S01]  /*7440*/  LOP3.LUT R7, R7, R20, RZ, 0x3c, !PT ;  /* 0x0000001407077212 */ /* 0x000fe200078e3cff */
[----:B------:R-:W-:Y:S01]  /*7450*/  VIADD R25, R25, 0x40 ;  /* 0x0000004019197836 */ /* 0x000fe20000000000 */
[----:B------:R0:W-:Y:S01]  /*7460*/  UTMALDG.3D [UR24], [UR14], desc[UR30] ;  /* 0x00001e180e0075b4 */ /* 0x0001e20008011000 */
[----:B------:R-:W-:Y:S01]  /*7470*/  SEL R14, R14, RZ, P0 ;  /* 0x000000ff0e0e7207 */ /* 0x000fe20000000000 */
[----:B------:R0:W-:Y:S01]  /*7480*/  UTMALDG.3D.MULTICAST [UR16], [UR22], UR7, desc[UR30] ;  /* 0x00001e10160073b4 */ /* 0x0001e20008011807 */
[----:B------:R0:W-:Y:S02]  /*7490*/  UTMALDG.3D.MULTICAST [UR8], [UR22], UR7, desc[UR30] ;  /* 0x00001e08160073b4 */ /* 0x0001e40008011807 */
[----:B0-----:R-:W-:Y:S05]  /*74a0*/  @P1 BRA `(.L_x_172) ;  /* 0xfffffffc00101947 */ /* 0x001fea000383ffff */
.L_x_169:
[----:B------:R-:W-:Y:S05]  /*74b0*/  BSYNC B1 ;  /* 0x0000000000017941 */ /* 0x000fea0003800000 */
.L_x_168:
[----:B------:R-:W-:Y:S01]  /*74c0*/  LOP3.LUT P1, RZ, R10, 0xff, RZ, 0xc0, !PT ;  /* 0x000000ff0aff7812 */ /* 0x000fe2000782c0ff */
[C---:B------:R-:W-:Y:S01]  /*74d0*/  IMAD.IADD R7, R11.reuse, 0x1, R8 ;  /* 0x000000010b077824 */ /* 0x040fe200078e0208 */
[----:B------:R-:W-:Y:S01]  /*74e0*/  ULDC.64 UR8, c[0x0][0x650] ;  /* 0x0001940000087ab9 */ /* 0x000fe20000000a00 */
[----:B------:R-:W-:Y:S01]  /*74f0*/  ISETP.GE.U32.AND P2, PT, R11, 0x6, PT ;  /* 0x000000060b00780c */ /* 0x000fe20003f46070 */
[----:B------:R-:W-:Y:S01]  /*7500*/  BSSY B1, `(.L_x_173) ;  /* 0x000006c000017945 */ /* 0x000fe20003800000 */
[----:B------:R-:W-:Y:S01]  /*7510*/  IMAD.MOV.U32 R21, RZ, RZ, -0x1 ;  /* 0xffffffffff157424 */ /* 0x000fe200078e00ff */
[----:B------:R-:W-:Y:S01]  /*7520*/  ISETP.GT.U32.AND P0, PT, R7, 0x5, PT ;  /* 0x000000050700780c */ /* 0x000fe20003f04070 */
[----:B------:R-:W-:Y:S01]  /*7530*/  IMAD.MOV.U32 R20, RZ, RZ, -0x1 ;  /* 0xffffffffff147424 */ /* 0x000fe200078e00ff */
[----:B------:R-:W-:Y:S02]  /*7540*/  PRMT R10, RZ, 0x7610, R10 ;  /* 0x00007610ff0a7816 */ /* 0x000fe4000000000a */
[----:B------:R-:W-:-:S03]  /*7550*/  ISETP.LT.U32.AND P0, PT, R11, 0x6, P0 ;  /* 0x000000060b00780c */ /* 0x000fc60000701070 */
[----:B------:R-:W0:Y:S01]  /*7560*/  @P1 S2R R5, SR_CgaCtaId ;  /* 0x0000000000051919 */ /* 0x000e220000008800 */
[----:B------:R-:W-:-:S04]  /*7570*/  @P1 MOV R4, 0x400 ;  /* 0x0000040000041802 */ /* 0x000fc80000000f00 */
[----:B0-----:R-:W-:Y:S01]  /*7580*/  @P1 LEA R6, R5, R4, 0x18 ;  /* 0x0000000405061211 */ /* 0x001fe200078ec0ff */
[----:B------:R-:W-:Y:S01]  /*7590*/  IMAD.WIDE.U32 R4, R7, -0x55555555, RZ ;  /* 0xaaaaaaab07047825 */ /* 0x000fe200078e00ff */
[----:B------:R-:W-:Y:S02]  /*75a0*/  SEL R4, RZ, 0x1, !P0 ;  /* 0x00000001ff047807 */ /* 0x000fe40004000000 */
[----:B------:R0:W-:Y:S01]  /*75b0*/  @P1 SYNCS.ARRIVE.TRANS64.A1T0 RZ, [R6+URZ+0x78], RZ ;  /* 0x000078ff06ff19a7 */ /* 0x0001e2000810003f */
[----:B------:R-:W-:Y:S02]  /*75c0*/  IADD3 R16, P1, R16, UR38, RZ ;  /* 0x0000002610107c10 */ /* 0x000fe4000ff3e0ff */
[----:B------:R-:W-:Y:S02]  /*75d0*/  LOP3.LUT R3, R3, R4, RZ, 0x3c, !PT ;  /* 0x0000000403037212 */ /* 0x000fe400078e3cff */
[----:B------:R-:W-:Y:S02]  /*75e0*/  IADD3.X R17, R17, UR41, RZ, P1, !PT ;  /* 0x0000002911117c10 */ /* 0x000fe40008ffe4ff */
[----:B------:R-:W-:-:S02]  /*75f0*/  ISETP.GE.U32.AND P0, PT, R16, UR8, PT ;  /* 0x0000000810007c0c */ /* 0x000fc4000bf06070 */
[----:B0-----:R-:W-:Y:S02]  /*7600*/  SHF.R.U32.HI R6, RZ, 0x2, R5 ;  /* 0x00000002ff067819 */ /* 0x001fe40000011605 */
[----:B------:R-:W-:Y:S02]  /*7610*/  ISETP.GE.U32.AND.EX P0, PT, R17, UR9, PT, P0 ;  /* 0x0000000911007c0c */ /* 0x000fe4000bf06100 */
[----:B------:R-:W-:Y:S01]  /*7620*/  @P2 LOP3.LUT R3, R3, 0x1, R6, 0x78, !PT ;  /* 0x0000000103032812 */ /* 0x000fe200078e7806 */
[----:B------:R-:W-:Y:S01]  /*7630*/  IMAD R8, R6, -0x6, R7 ;  /* 0xfffffffa06087824 */ /* 0x000fe200078e0207 */
[----:B------:R-:W-:Y:S01]  /*7640*/  PRMT R4, RZ, 0x7610, R4 ;  /* 0x00007610ff047816 */ /* 0x000fe20000000004 */
[----:B------:R-:W-:-:S08]  /*7650*/  IMAD.MOV.U32 R6, RZ, RZ, -0x1 ;  /* 0xffffffffff067424 */ /* 0x000fd000078e00ff */
[----:B------:R-:W-:Y:S05]  /*7660*/  @P0 BRA `(.L_x_174) ;  /* 0x0000000400540947 */ /* 0x000fea0003800000 */
[----:B------:R-:W0:Y:S01]  /*7670*/  S2R R15, SR_CTAID.X ;  /* 0x00000000000f7919 */ /* 0x000e220000002500 */
[----:B------:R-:W-:Y:S01]  /*7680*/  ULDC.64 UR8, c[0x0][0x628] ;  /* 0x00018a0000087ab9 */ /* 0x000fe20000000a00 */
[----:B------:R-:W-:Y:S01]  /*7690*/  ULDC UR10, c[0x0][0x630] ;  /* 0x00018c00000a7ab9 */ /* 0x000fe20000000800 */
[----:B------:R-:W-:Y:S01]  /*76a0*/  ISETP.NE.U32.AND P0, PT, RZ, UR8, PT ;  /* 0x00000008ff007c0c */ /* 0x000fe2000bf05070 */
[----:B------:R-:W1:Y:S01]  /*76b0*/  S2R R20, SR_CTAID.Y ;  /* 0x0000000000147919 */ /* 0x000e620000002600 */
[----:B------:R-:W-:Y:S01]  /*76c0*/  ULDC UR11, c[0x0][0x150] ;  /* 0x00005400000b7ab9 */ /* 0x000fe20000000800 */
[----:B------:R-:W-:Y:S01]  /*76d0*/  IMAD.MOV.U32 R4, RZ, RZ, R16 ;  /* 0x000000ffff047224 */ /* 0x000fe200078e0010 */
[----:B------:R-:W-:Y:S01]  /*76e0*/  ISETP.NE.AND.EX P0, PT, RZ, UR9, PT, P0 ;  /* 0x00000009ff007c0c */ /* 0x000fe2000bf05300 */
[----:B------:R-:W-:Y:S01]  /*76f0*/  IMAD.MOV.U32 R5, RZ, RZ, R17 ;  /* 0x000000ffff057224 */ /* 0x000fe200078e0011 */
[----:B0-----:R-:W-:-:S11]  /*7700*/  I2FP.F32.U32 R22, R15 ;  /* 0x0000000f00167245 */ /* 0x001fd60000201000 */
[----:B------:R-:W-:Y:S05]  /*7710*/  @!P0 BRA `(.L_x_175) ;  /* 0x0000000000288947 */ /* 0x000fea0003800000 */
[----:B------:R-:W-:Y:S02]  /*7720*/  ULDC UR7, c[0x0][0x634] ;  /* 0x00018d0000077ab9 */ /* 0x000fe40000000800 */
[----:B------:R-:W-:-:S05]  /*7730*/  IADD3 R5, P0, R16, UR7, RZ ;  /* 0x0000000710057c10 */ /* 0x000fca000ff1e0ff */
[----:B------:R-:W-:-:S04]  /*7740*/  IMAD.X R21, RZ, RZ, R17, P0 ;  /* 0x000000ffff157224 */ /* 0x000fc800000e0611 */
[----:B------:R-:W-:-:S04]  /*7750*/  IMAD.WIDE.U32 R6, R21, UR8, RZ ;  /* 0x0000000815067c25 */ /* 0x000fc8000f8e00ff */
[----:B------:R-:W-:-:S04]  /*7760*/  IMAD.WIDE.U32 R6, P0, R5, UR9, R6 ;  /* 0x0000000905067c25 */ /* 0x000fc8000f800006 */
[----:B------:R-:W-:-:S04]  /*7770*/  IMAD.WIDE.U32 R4, R5, UR8, RZ ;  /* 0x0000000805047c25 */ /* 0x000fc8000f8e00ff */
[----:B------:R-:W-:Y:S01]  /*7780*/  IMAD.MOV.U32 R4, RZ, RZ, R7 ;  /* 0x000000ffff047224 */ /* 0x000fe200078e0007 */
[----:B------:R-:W-:Y:S01]  /*7790*/  IADD3 RZ, P1, R5, R6, RZ ;  /* 0x0000000605ff7210 */ /* 0x000fe20007f3e0ff */
[----:B------:R-:W-:-:S04]  /*77a0*/  IMAD.X R5, RZ, RZ, RZ, P0 ;  /* 0x000000ffff057224 */ /* 0x000fc800000e06ff */
[----:B------:R-:W-:-:S08]  /*77b0*/  IMAD.WIDE.U32.X R4, R21, UR9, R4, P1 ;  /* 0x0000000915047c25 */ /* 0x000fd000088e0404 */
.L_x_175:
[--C-:B------:R-:W-:Y:S01]  /*77c0*/  SHF.R.U64 R14, R4, UR10, R5.reuse ;  /* 0x0000000a040e7c19 */ /* 0x100fe20008001205 */
[----:B------:R-:W-:Y:S01]  /*77d0*/  FMUL R22, R22, UR11 ;  /* 0x0000000b16167c20 */ /* 0x000fe20008400000 */
[----:B------:R-:W-:Y:S01]  /*77e0*/  SHF.R.U32.HI R4, RZ, UR10, R5 ;  /* 0x0000000aff047c19 */ /* 0x000fe20008011605 */
[----:B------:R-:W0:Y:S01]  /*77f0*/  LDC R6, c[0x0][0x144] ;  /* 0x00005100ff067b82 */ /* 0x000e220000000800 */
[----:B------:R-:W-:Y:S01]  /*7800*/  IADD3 R5, P0, RZ, -R14, RZ ;  /* 0x8000000eff057210 */ /* 0x000fe20007f1e0ff */
[----:B------:R-:W-:Y:S01]  /*7810*/  ULDC UR7, c[0x0][0x154] ;  /* 0x0000550000077ab9 */ /* 0x000fe20000000800 */
[----:B-1----:R-:W-:Y:S01]  /*7820*/  I2FP.F32.U32 R7, R20 ;  /* 0x0000001400077245 */ /* 0x002fe20000201000 */
[----:B------:R-:W1:Y:S01]  /*7830*/  F2I.U32.TRUNC.NTZ R22, R22 ;  /* 0x0000001600167305 */ /* 0x000e62000020f000 */
[----:B------:R-:W-:Y:S01]  /*7840*/  ULDC.64 UR8, c[0x0][0x620] ;  /* 0x0001880000087ab9 */ /* 0x000fe20000000a00 */
[----:B------:R-:W-:Y:S01]  /*7850*/  IMAD.X R4, RZ, RZ, ~R4, P0 ;  /* 0x000000ffff047224 */ /* 0x000fe200000e0e04 */
[----:B------:R-:W-:Y:S01]  /*7860*/  ISETP.NE.AND P2, PT, R2, 0x1, PT ;  /* 0x000000010200780c */ /* 0x000fe20003f45270 */
[----:B------:R-:W-:Y:S01]  /*7870*/  FMUL R23, R7, UR7 ;  /* 0x0000000707177c20 */ /* 0x000fe20008400000 */
[----:B------:R-:W2:Y:S01]  /*7880*/  LDC R25, c[0x0][0x148] ;  /* 0x00005200ff197b82 */ /* 0x000ea20000000800 */
[----:B------:R-:W-:Y:S01]  /*7890*/  IMAD R4, R4, UR8, RZ ;  /* 0x0000000804047c24 */ /* 0x000fe2000f8e02ff */
[----:B------:R-:W-:-:S03]  /*78a0*/  ULDC UR7, c[0x0][0x618] ;  /* 0x0001860000077ab9 */ /* 0x000fc60000000800 */
[----:B------:R-:W3:Y:S01]  /*78b0*/  F2I.U32.TRUNC.NTZ R23, R23 ;  /* 0x0000001700177305 */ /* 0x000ee2000020f000 */
[C---:B------:R-:W-:Y:S02]  /*78c0*/  IMAD R7, R5.reuse, UR9, R4 ;  /* 0x0000000905077c24 */ /* 0x040fe4000f8e0204 */
[----:B------:R-:W-:Y:S01]  /*78d0*/  IMAD.WIDE.U32 R4, R5, UR8, R16 ;  /* 0x0000000805047c25 */ /* 0x000fe2000f8e0010 */
[----:B------:R-:W-:Y:S02]  /*78e0*/  ULDC.64 UR8, c[0x0][0x640] ;  /* 0x0001900000087ab9 */ /* 0x000fe40000000a00 */
[----:B------:R-:W-:Y:S01]  /*78f0*/  ISETP.NE.U32.AND P0, PT, RZ, UR8, PT ;  /* 0x00000008ff007c0c */ /* 0x000fe2000bf05070 */
[----:B------:R-:W-:Y:S02]  /*7900*/  IMAD.IADD R5, R5, 0x1, R7 ;  /* 0x0000000105057824 */ /* 0x000fe400078e0207 */
[----:B-1----:R-:W-:Y:S01]  /*7910*/  IMAD.MOV R22, RZ, RZ, -R22 ;  /* 0x000000ffff167224 */ /* 0x002fe200078e0a16 */
[----:B------:R-:W-:-:S02]  /*7920*/  ISETP.NE.AND.EX P0, PT, RZ, UR9, PT, P0 ;  /* 0x00000009ff007c0c */ /* 0x000fc4000bf05300 */
[----:B------:R-:W-:Y:S01]  /*7930*/  SHF.R.U64 R21, R4, UR7, R5 ;  /* 0x0000000704157c19 */ /* 0x000fe20008001205 */
[----:B0-----:R-:W-:Y:S01]  /*7940*/  IMAD R15, R6, R22, R15 ;  /* 0x00000016060f7224 */ /* 0x001fe200078e020f */
[----:B------:R-:W-:Y:S01]  /*7950*/  SHF.R.U32.HI R4, RZ, UR7, R5 ;  /* 0x00000007ff047c19 */ /* 0x000fe20008011605 */
[----:B------:R-:W-:Y:S01]  /*7960*/  ULDC UR7, c[0x0][0x608] ;  /* 0x0001820000077ab9 */ /* 0x000fe20000000800 */
[----:B---3--:R-:W-:Y:S02]  /*7970*/  IMAD.MOV R6, RZ, RZ, -R23 ;  /* 0x000000ffff067224 */ /* 0x008fe400078e0a17 */
[--C-:B------:R-:W-:Y:S02]  /*7980*/  SHF.R.U64 R22, R21, UR7, R4.reuse ;  /* 0x0000000715167c19 */ /* 0x100fe40008001204 */
[----:B------:R-:W-:Y:S01]  /*7990*/  SHF.R.U32.HI R5, RZ, UR7, R4 ;  /* 0x00000007ff057c19 */ /* 0x000fe20008011604 */
[----:B------:R-:W-:Y:S01]  /*79a0*/  ULDC UR7, c[0x0][0x658] ;  /* 0x0001960000077ab9 */ /* 0x000fe20000000800 */
[----:B--2---:R-:W-:-:S02]  /*79b0*/  @P2 IMAD R15, R25, R6, R20 ;  /* 0x00000006190f2224 */ /* 0x004fc400078e0214 */
[--C-:B------:R-:W-:Y:S02]  /*79c0*/  SHF.R.U64 R20, R22, UR7, R5.reuse ;  /* 0x0000000716147c19 */ /* 0x100fe40008001205 */
[----:B------:R-:W-:-:S03]  /*79d0*/  SHF.R.U32.HI R23, RZ, UR7, R5 ;  /* 0x00000007ff177c19 */ /* 0x000fc60008011605 */
[----:B------:R-:W-:Y:S02]  /*79e0*/  IMAD.MOV.U32 R6, RZ, RZ, R20 ;  /* 0x000000ffff067224 */ /* 0x000fe400078e0014 */
[----:B------:R-:W-:Y:S01]  /*79f0*/  IMAD.MOV.U32 R5, RZ, RZ, R23 ;  /* 0x000000ffff057224 */ /* 0x000fe200078e0017 */
[----:B------:R-:W-:Y:S06]  /*7a00*/  @!P0 BRA `(.L_x_176) ;  /* 0x00000000002c8947 */ /* 0x000fec0003800000 */
        /* <DEDUP_REMOVED lines=9> */
[----:B------:R-:W-:-:S04]  /*7aa0*/  IMAD.WIDE.U32.X R4, R23, UR9, R4, P1 ;  /* 0x0000000917047c25 */ /* 0x000fc800088e0404 */
[----:B------:R-:W-:-:S07]  /*7ab0*/  IMAD.MOV.U32 R6, RZ, RZ, R4 ;  /* 0x000000ffff067224 */ /* 0x000fce00078e0004 */
.L_x_176:
[----:B------:R-:W-:Y:S01]  /*7ac0*/  ULDC UR7, c[0x0][0x648] ;  /* 0x0001920000077ab9 */ /* 0x000fe20000000800 */
[----:B------:R-:W-:Y:S01]  /*7ad0*/  LOP3.LUT R4, R22, UR6, RZ, 0xc0, !PT ;  /* 0x0000000616047c12 */ /* 0x000fe2000f8ec0ff */
[----:B------:R-:W-:Y:S01]  /*7ae0*/  ULDC UR8, c[0x0][0x610] ;  /* 0x0001840000087ab9 */ /* 0x000fe20000000800 */
[----:B------:R-:W-:Y:S01]  /*7af0*/  SHF.R.U64 R5, R6, UR7, R5 ;  /* 0x0000000706057c19 */ /* 0x000fe20008001205 */
[----:B------:R-:W-:Y:S01]  /*7b00*/  ULDC UR7, c[0x0][0x638] ;  /* 0x00018e0000077ab9 */ /* 0x000fe20000000800 */
[----:B------:R-:W-:-:S03]  /*7b10*/  LOP3.LUT R21, R21, UR4, RZ, 0xc0, !PT ;  /* 0x0000000415157c12 */ /* 0x000fc6000f8ec0ff */
[----:B------:R-:W-:Y:S02]  /*7b20*/  IMAD.MOV R7, RZ, RZ, -R5 ;  /* 0x000000ffff077224 */ /* 0x000fe400078e0a05 */
[----:B------:R-:W-:Y:S02]  /*7b30*/  IMAD R4, R5, UR5, R4 ;  /* 0x0000000505047c24 */ /* 0x000fe4000f8e0204 */
[----:B------:R-:W-:Y:S01]  /*7b40*/  IMAD R20, R7, UR7, R20 ;  /* 0x0000000707147c24 */ /* 0x000fe2000f8e0214 */
[----:B------:R-:W-:Y:S01]  /*7b50*/  ULDC UR7, c[0x0][0x600] ;  /* 0x0001800000077ab9 */ /* 0x000fe20000000800 */
[----:B------:R-:W-:Y:S02]  /*7b60*/  IMAD R15, R4, UR8, R15 ;  /* 0x00000008040f7c24 */ /* 0x000fe4000f8e020f */
[----:B------:R-:W-:Y:S02]  /*7b70*/  IMAD R6, R20, UR7, R21 ;  /* 0x0000000714067c24 */ /* 0x000fe4000f8e0215 */
[----:B------:R-:W-:-:S03]  /*7b80*/  IMAD.MOV.U32 R4, RZ, RZ, 0x1 ;  /* 0x00000001ff047424 */ /* 0x000fc600078e00ff */
[----:B------:R-:W-:Y:S02]  /*7b90*/  SEL R20, R6, R15, !P2 ;  /* 0x0000000f06147207 */ /* 0x000fe40005000000 */
[----:B------:R-:W-:Y:S01]  /*7ba0*/  SEL R21, R15, R6, !P2 ;  /* 0x000000060f157207 */ /* 0x000fe20005000000 */
[----:B------:R-:W-:-:S07]  /*7bb0*/  IMAD.MOV.U32 R6, RZ, RZ, R14 ;  /* 0x000000ffff067224 */ /* 0x000fce00078e000e */
.L_x_174:
[----:B------:R-:W-:Y:S05]  /*7bc0*/  BSYNC B1 ;  /* 0x0000000000017941 */ /* 0x000fea0003800000 */
.L_x_173:
[----:B------:R-:W-:-:S13]  /*7bd0*/  LOP3.LUT P0, RZ, R4, 0xff, RZ, 0xc0, !PT ;  /* 0x000000ff04ff7812 */ /* 0x000fda000780c0ff */
[----:B------:R-:W-:Y:S05]  /*7be0*/  @P0 BRA `(.L_x_177) ;  /* 0xfffffff000fc0947 */ /* 0x000fea000383ffff */
[----:B------:R-:W-:Y:S05]  /*7bf0*/  BSYNC B0 ;  /* 0x0000000000007941 */ /* 0x000fea0003800000 */
.L_x_166:
[----:B------:R-:W-:-:S03]  /*7c00*/  UMOV UR7, 0xffffffff ;  /* 0xffffffff00077882 */ /* 0x000fc60000000000 */
[----:B------:R-:W-:Y:S05]  /*7c10*/  BRA.DIV UR7, `(.L_x_178) ;  /* 0x00000006075c7947 */ /* 0x000fea000b800000 */
[----:B------:R-:W-:-:S13]  /*7c20*/  ELECT P6, URZ, PT ;  /* 0x00000000003f782f */ /* 0x000fda00038c0000 */
.L_x_194:
[----:B------:R-:W-:Y:S04]  /*7c30*/  BSSY B0, `(.L_x_179) ;  /* 0x000003d000007945 */ /* 0x000fe80003800000 */
[----:B------:R-:W-:Y:S05]  /*7c40*/  @!P6 BRA `(.L_x_180) ;  /* 0x0000000000ece947 */ /* 0x000fea0003800000 */
[----:B------:R-:W-:-:S04]  /*7c50*/  LOP3.LUT R18, R18, 0x2, RZ, 0xfc, !PT ;  /* 0x0000000212127812 */ /* 0x000fc800078efcff */
[----:B------:R-:W-:-:S13]  /*7c60*/  ISETP.NE.AND P0, PT, R18, 0x3, PT ;  /* 0x000000031200780c */ /* 0x000fda0003f05270 */
[----:B------:R-:W-:Y:S05]  /*7c70*/  @!P0 BRA `(.L_x_181) ;  /* 0x0000000000048947 */ /* 0x000fea0003800000 */
[----:B------:R-:W-:Y:S01]  /*7c80*/  BPT.TRAP 0x1 ;  /* 0x000000040000795c */ /* 0x000fe20000300000 */
.L_x_181:
[----:B------:R-:W0:Y:S01]  /*7c90*/  S2R R5, SR_CgaCtaId ;  /* 0x0000000000057919 */ /* 0x000e220000008800 */
[----:B------:R-:W-:Y:S02]  /*7ca0*/  MOV R0, 0x400 ;  /* 0x0000040000007802 */ /* 0x000fe40000000f00 */
[----:B------:R-:W-:Y:S02]  /*7cb0*/  SHF.L.U32 R2, R3, 0x1f, RZ ;  /* 0x0000001f03027819 */ /* 0x000fe400000006ff */
[----:B0-----:R-:W-:-:S05]  /*7cc0*/  LEA R5, R5, R0, 0x18 ;  /* 0x0000000005057211 */ /* 0x001fca00078ec0ff */
[----:B------:R-:W-:-:S04]  /*7cd0*/  VIADD R5, R5, 0x30 ;  /* 0x0000003005057836 */ /* 0x000fc80000000000 */
[C---:B------:R-:W-:Y:S02]  /*7ce0*/  IMAD R7, R8.reuse, 0x8, R5 ;  /* 0x0000000808077824 */ /* 0x040fe400078e0205 */
[----:B------:R-:W-:Y:S02]  /*7cf0*/  VIADD R8, R8, 0x1 ;  /* 0x0000000108087836 */ /* 0x000fe40000000000 */
[----:B------:R-:W0:Y:S03]  /*7d00*/  SYNCS.PHASECHK.TRANS64.TRYWAIT P0, [R7+URZ], R2 ;  /* 0x00000002070075a7 */ /* 0x000e26000800017f */
[----:B------:R-:W-:-:S04]  /*7d10*/  ISETP.NE.AND P1, PT, R8, 0x6, PT ;  /* 0x000000060800780c */ /* 0x000fc80003f25270 */
[----:B------:R-:W-:Y:S02]  /*7d20*/  SEL R0, RZ, 0x1, P1 ;  /* 0x00000001ff007807 */ /* 0x000fe40000800000 */
[----:B------:R-:W-:Y:S02]  /*7d30*/  SEL R8, R8, RZ, P1 ;  /* 0x000000ff08087207 */ /* 0x000fe40000800000 */
[----:B------:R-:W-:-:S03]  /*7d40*/  LOP3.LUT R9, R3, R0, RZ, 0x3c, !PT ;  /* 0x0000000003097212 */ /* 0x000fc600078e3cff */
[----:B------:R-:W-:Y:S01]  /*7d50*/  IMAD R6, R8, 0x8, R5 ;  /* 0x0000000808067824 */ /* 0x000fe200078e0205 */
[----:B------:R-:W-:Y:S01]  /*7d60*/  SHF.L.U32 R3, R9, 0x1f, RZ ;  /* 0x0000001f09037819 */ /* 0x000fe200000006ff */
[----:B0-----:R-:W-:Y:S06]  /*7d70*/  @!P0 BRA `(.L_x_182) ;  /* 0x0000000400248947 */ /* 0x001fec0003800000 */
.L_x_195:
[----:B------:R-:W1:Y:S01]  /*7d80*/  SYNCS.PHASECHK.TRANS64.TRYWAIT P0, [R6+URZ], R3 ;  /* 0x00000003060075a7 */ /* 0x000e62000800017f */
[----:B------:R-:W-:-:S05]  /*7d90*/  VIADD R0, R8, 0x1 ;  /* 0x0000000108007836 */ /* 0x000fca0000000000 */
[----:B------:R-:W-:-:S04]  /*7da0*/  ISETP.NE.AND P1, PT, R0, 0x6, PT ;  /* 0x000000060000780c */ /* 0x000fc80003f25270 */
[----:B0-----:R-:W-:Y:S02]  /*7db0*/  SEL R2, RZ, 0x1, P1 ;  /* 0x00000001ff027807 */ /* 0x001fe40000800000 */
[----:B------:R-:W-:Y:S02]  /*7dc0*/  SEL R0, R0, RZ, P1 ;  /* 0x000000ff00007207 */ /* 0x000fe40000800000 */
[----:B------:R-:W-:-:S03]  /*7dd0*/  LOP3.LUT R9, R9, R2, RZ, 0x3c, !PT ;  /* 0x0000000209097212 */ /* 0x000fc600078e3cff */
[----:B------:R-:W-:Y:S01]  /*7de0*/  IMAD R7, R0, 0x8, R5 ;  /* 0x0000000800077824 */ /* 0x000fe200078e0205 */
[----:B------:R-:W-:Y:S01]  /*7df0*/  SHF.L.U32 R4, R9, 0x1f, RZ ;  /* 0x0000001f09047819 */ /* 0x000fe200000006ff */
[----:B-1----:R-:W-:Y:S06]  /*7e00*/  @!P0 BRA `(.L_x_183) ;  /* 0x0000000400148947 */ /* 0x002fec0003800000 */
.L_x_196:
[----:B------:R-:W1:Y:S01]  /*7e10*/  SYNCS.PHASECHK.TRANS64.TRYWAIT P0, [R7+URZ], R4 ;  /* 0x00000004070075a7 */ /* 0x000e62000800017f */
[----:B------:R-:W-:-:S05]  /*7e20*/  VIADD R0, R0, 0x1 ;  /* 0x0000000100007836 */ /* 0x000fca0000000000 */
[----:B------:R-:W-:-:S04]  /*7e30*/  ISETP.NE.AND P1, PT, R0, 0x6, PT ;  /* 0x000000060000780c */ /* 0x000fc80003f25270 */
[----:B------:R-:W-:Y:S02]  /*7e40*/  SEL R2, RZ, 0x1, P1 ;  /* 0x00000001ff027807 */ /* 0x000fe40000800000 */
[----:B------:R-:W-:Y:S02]  /*7e50*/  SEL R0, R0, RZ, P1 ;  /* 0x000000ff00007207 */ /* 0x000fe40000800000 */
[----:B------:R-:W-:-:S03]  /*7e60*/  LOP3.LUT R9, R9, R2, RZ, 0x3c, !PT ;  /* 0x0000000209097212 */ /* 0x000fc600078e3cff */
[----:B0-----:R-:W-:Y:S01]  /*7e70*/  IMAD R6, R0, 0x8, R5 ;  /* 0x0000000800067824 */ /* 0x001fe200078e0205 */
[----:B------:R-:W-:Y:S01]  /*7e80*/  SHF.L.U32 R3, R9, 0x1f, RZ ;  /* 0x0000001f09037819 */ /* 0x000fe200000006ff */
[----:B-1----:R-:W-:Y:S06]  /*7e90*/  @!P0 BRA `(.L_x_184) ;  /* 0x0000000400048947 */ /* 0x002fec0003800000 */
.L_x_197:
        /* <DEDUP_REMOVED lines=9> */
.L_x_198:
[----:B------:R-:W1:Y:S01]  /*7f30*/  SYNCS.PHASECHK.TRANS64.TRYWAIT P0, [R7+URZ], R4 ;  /* 0x00000004070075a7 */ /* 0x000e62000800017f */
[----:B------:R-:W-:-:S05]  /*7f40*/  VIADD R0, R0, 0x1 ;  /* 0x0000000100007836 */ /* 0x000fca0000000000 */
[----:B------:R-:W-:-:S04]  /*7f50*/  ISETP.NE.AND P1, PT, R0, 0x6, PT ;  /* 0x000000060000780c */ /* 0x000fc80003f25270 */
[----:B------:R-:W-:Y:S02]  /*7f60*/  SEL R2, RZ, 0x1, P1 ;  /* 0x00000001ff027807 */ /* 0x000fe40000800000 */
[----:B------:R-:W-:Y:S02]  /*7f70*/  SEL R0, R0, RZ, P1 ;  /* 0x000000ff00007207 */ /* 0x000fe40000800000 */
[----:B------:R-:W-:Y:S01]  /*7f80*/  LOP3.LUT R2, R9, R2, RZ, 0x3c, !PT ;  /* 0x0000000209027212 */ /* 0x000fe200078e3cff */
[----:B-1----:R-:W-:Y:S06]  /*7f90*/  @!P0 BRA `(.L_x_186) ;  /* 0x0000000000ec8947 */ /* 0x002fec0003800000 */
.L_x_199:
[----:B------:R-:W-:Y:S01]  /*7fa0*/  IMAD R5, R0, 0x8, R5 ;  /* 0x0000000800057824 */ /* 0x000fe200078e0205 */
[----:B------:R-:W-:-:S07]  /*7fb0*/  SHF.L.U32 R0, R2, 0x1f, RZ ;  /* 0x0000001f02007819 */ /* 0x000fce00000006ff */
.L_x_187:
[----:B--2---:R2:W3:Y:S02]  /*7fc0*/  SYNCS.PHASECHK.TRANS64.TRYWAIT P0, [R5+URZ], R0 ;  /* 0x00000000050075a7 */ /* 0x0044e4000800017f */
[----:B---3--:R-:W-:Y:S05]  /*7fd0*/  @!P0 NANOSLEEP.SYNCS 0x989680 ;  /* 0x009896800000895d */ /* 0x008fea0003900000 */
[----:B------:R-:W3:Y:S02]  /*7fe0*/  @!P0 SYNCS.PHASECHK.TRANS64 P0, [R5+URZ], R0 ;  /* 0x00000000050085a7 */ /* 0x000ee4000800007f */
[----:B---3--:R-:W-:Y:S05]  /*7ff0*/  @!P0 BRA `(.L_x_187) ;  /* 0xfffffffc00f08947 */ /* 0x008fea000383ffff */
.L_x_180:
[----:B------:R-:W-:Y:S05]  /*8000*/  BSYNC B0 ;  /* 0x0000000000007941 */ /* 0x000fea0003800000 */
.L_x_179:
[----:B------:R-:W-:Y:S05]  /*8010*/  EXIT ;  /* 0x000000000000794d */ /* 0x000fea0003800000 */
.L_x_21:
[----:B-1----:R1:W2:Y:S02]  /*8020*/  SYNCS.PHASECHK.TRANS64.TRYWAIT P1, [R3+URZ], R0 ;  /* 0x00000000030075a7 */ /* 0x0022a4000802017f */
[----:B--2---:R-:W-:Y:S05]  /*8030*/  @!P1 NANOSLEEP.SYNCS 0x989680 ;  /* 0x009896800000995d */ /* 0x004fea0003900000 */
[----:B------:R-:W2:Y:S02]  /*8040*/  @!P1 SYNCS.PHASECHK.TRANS64 P1, [R3+URZ], R0 ;  /* 0x00000000030095a7 */ /* 0x000ea4000802007f */
[----:B--2---:R-:W-:Y:S05]  /*8050*/  @!P1 BRA `(.L_x_21) ;  /* 0xfffffffc00f09947 */ /* 0x004fea000383ffff */
[----:B------:R-:W-:Y:S05]  /*8060*/  BRA `(.L_x_20) ;  /* 0xffffff9400e47947 */ /* 0x000fea000383ffff */
.L_x_26:
[----:B-1----:R1:W2:Y:S02]  /*8070*/  SYNCS.PHASECHK.TRANS64.TRYWAIT P1, [R5+URZ], R4 ;  /* 0x00000004050075a7 */ /* 0x0022a4000802017f */
[----:B--2---:R-:W-:Y:S05]  /*8080*/  @!P1 NANOSLEEP.SYNCS 0x989680 ;  /* 0x009896800000995d */ /* 0x004fea0003900000 */
[----:B------:R-:W2:Y:S02]  /*8090*/  @!P1 SYNCS.PHASECHK.TRANS64 P1, [R5+URZ], R4 ;  /* 0x00000004050095a7 */ /* 0x000ea4000802007f */
[----:B--2---:R-:W-:Y:S05]  /*80a0*/  @!P1 BRA `(.L_x_26) ;  /* 0xfffffffc00f09947 */ /* 0x004fea000383ffff */
[----:B------:R-:W-:Y:S05]  /*80b0*/  BRA `(.L_x_25) ;  /* 0xffffff9800c07947 */ /* 0x000fea000383ffff */
.L_x_167:
[----:B------:R-:W-:Y:S01]  /*80c0*/  BSSY B1, `(.L_x_188) ;  /* 0x0000006000017945 */ /* 0x000fe20003800000 */
[----:B------:R-:W-:-:S07]  /*80d0*/  IMAD.MOV.U32 R15, RZ, RZ, -0x1 ;  /* 0xffffffffff0f7424 */ /* 0x000fce00078e00ff */
[----:B------:R-:W-:Y:S05]  /*80e0*/  WARPSYNC.COLLECTIVE R15, `(.L_x_189) ;  /* 0x000000000f0c7348 */ /* 0x000fea0003c00000 */
[----:B------:R-:W-:Y:S02]  /*80f0*/  ELECT P6, UR62, PT ;  /* 0x00000000003e782f */ /* 0x000fe400038c0000 */
[----:B------:R-:W-:Y:S01]  /*8100*/  MOV R14, UR62 ;  /* 0x0000003e000e7c02 */ /* 0x000fe20008000f00 */
[----:B------:R-:W-:Y:S10]  /*8110*/  ENDCOLLECTIVE ;  /* 0x000000000000791b */ /* 0x000ff40003800000 */
.L_x_189:
[----:B------:R-:W-:Y:S05]  /*8120*/  BSYNC B1 ;  /* 0x0000000000017941 */ /* 0x000fea0003800000 */
.L_x_188:
[----:B------:R-:W-:Y:S05]  /*8130*/  BRA `(.L_x_190) ;  /* 0xffffffec00b47947 */ /* 0x000fea000383ffff */
.L_x_170:
[----:B-1----:R1:W2:Y:S02]  /*8140*/  SYNCS.PHASECHK.TRANS64.TRYWAIT P0, [R24+URZ+0x30], R15 ;  /* 0x0000300f180075a7 */ /* 0x0022a4000800017f */
[----:B--2---:R-:W-:Y:S05]  /*8150*/  @!P0 NANOSLEEP.SYNCS 0x989680 ;  /* 0x009896800000895d */ /* 0x004fea0003900000 */
[----:B------:R-:W2:Y:S02]  /*8160*/  @!P0 SYNCS.PHASECHK.TRANS64 P0, [R24+URZ+0x30], R15 ;  /* 0x0000300f180085a7 */ /* 0x000ea4000800007f */
[----:B--2---:R-:W-:Y:S05]  /*8170*/  @!P0 BRA `(.L_x_170) ;  /* 0xfffffffc00f08947 */ /* 0x004fea000383ffff */
[----:B------:R-:W-:Y:S05]  /*8180*/  BRA `(.L_x_191) ;  /* 0xffffffec00fc7947 */ /* 0x000fea000383ffff */
.L_x_178:
[----:B------:R-:W-:Y:S01]  /*8190*/  BSSY B0, `(.L_x_192) ;  /* 0x0000006000007945 */ /* 0x000fe20003800000 */
[----:B------:R-:W-:-:S07]  /*81a0*/  IMAD.MOV.U32 R15, RZ, RZ, -0x1 ;  /* 0xffffffffff0f7424 */ /* 0x000fce00078e00ff */
[----:B------:R-:W-:Y:S05]  /*81b0*/  WARPSYNC.COLLECTIVE R15, `(.L_x_193) ;  /* 0x000000000f0c7348 */ /* 0x000fea0003c00000 */
[----:B------:R-:W-:Y:S02]  /*81c0*/  ELECT P6, UR62, PT ;  /* 0x00000000003e782f */ /* 0x000fe400038c0000 */
[----:B------:R-:W-:Y:S01]  /*81d0*/  MOV R14, UR62 ;  /* 0x0000003e000e7c02 */ /* 0x000fe20008000f00 */
[----:B------:R-:W-:Y:S10]  /*81e0*/  ENDCOLLECTIVE ;  /* 0x000000000000791b */ /* 0x000ff40003800000 */
.L_x_193:
[----:B------:R-:W-:Y:S05]  /*81f0*/  BSYNC B0 ;  /* 0x0000000000007941 */ /* 0x000fea0003800000 */
.L_x_192:
[----:B------:R-:W-:Y:S05]  /*8200*/  BRA `(.L_x_194) ;  /* 0xfffffff800887947 */ /* 0x000fea000383ffff */
.L_x_182:
[----:B0-----:R0:W1:Y:S02]  /*8210*/  SYNCS.PHASECHK.TRANS64.TRYWAIT P0, [R7+URZ], R2 ;  /* 0x00000002070075a7 */ /* 0x001064000800017f */
[----:B-1----:R-:W-:Y:S05]  /*8220*/  @!P0 NANOSLEEP.SYNCS 0x989680 ;  /* 0x009896800000895d */ /* 0x002fea0003900000 */
[----:B------:R-:W1:Y:S02]  /*8230*/  @!P0 SYNCS.PHASECHK.TRANS64 P0, [R7+URZ], R2 ;  /* 0x00000002070085a7 */ /* 0x000e64000800007f */
[----:B-1----:R-:W-:Y:S05]  /*8240*/  @!P0 BRA `(.L_x_182) ;  /* 0xfffffffc00f08947 */ /* 0x002fea000383ffff */
[----:B------:R-:W-:Y:S05]  /*8250*/  BRA `(.L_x_195) ;  /* 0xfffffff800c87947 */ /* 0x000fea000383ffff */
.L_x_183:
[----:B0-----:R0:W1:Y:S02]  /*8260*/  SYNCS.PHASECHK.TRANS64.TRYWAIT P0, [R6+URZ], R3 ;  /* 0x00000003060075a7 */ /* 0x001064000800017f */
[----:B-1----:R-:W-:Y:S05]  /*8270*/  @!P0 NANOSLEEP.SYNCS 0x989680 ;  /* 0x009896800000895d */ /* 0x002fea0003900000 */
[----:B------:R-:W1:Y:S02]  /*8280*/  @!P0 SYNCS.PHASECHK.TRANS64 P0, [R6+URZ], R3 ;  /* 0x00000003060085a7 */ /* 0x000e64000800007f */
[----:B-1----:R-:W-:Y:S05]  /*8290*/  @!P0 BRA `(.L_x_183) ;  /* 0xfffffffc00f08947 */ /* 0x002fea000383ffff */
[----:B------:R-:W-:Y:S05]  /*82a0*/  BRA `(.L_x_196) ;  /* 0xfffffff800d87947 */ /* 0x000fea000383ffff */
.L_x_184:
[----:B0-----:R0:W1:Y:S02]  /*82b0*/  SYNCS.PHASECHK.TRANS64.TRYWAIT P0, [R7+URZ], R4 ;  /* 0x00000004070075a7 */ /* 0x001064000800017f */
[----:B-1----:R-:W-:Y:S05]  /*82c0*/  @!P0 NANOSLEEP.SYNCS 0x989680 ;  /* 0x009896800000895d */ /* 0x002fea0003900000 */
[----:B------:R-:W1:Y:S02]  /*82d0*/  @!P0 SYNCS.PHASECHK.TRANS64 P0, [R7+URZ], R4 ;  /* 0x00000004070085a7 */ /* 0x000e64000800007f */
[----:B-1----:R-:W-:Y:S05]  /*82e0*/  @!P0 BRA `(.L_x_184) ;  /* 0xfffffffc00f08947 */ /* 0x002fea000383ffff */
[----:B------:R-:W-:Y:S05]  /*82f0*/  BRA `(.L_x_197) ;  /* 0xfffffff800e87947 */ /* 0x000fea000383ffff */
.L_x_185:
[----:B0-----:R0:W1:Y:S02]  /*8300*/  SYNCS.PHASECHK.TRANS64.TRYWAIT P0, [R6+URZ], R3 ;  /* 0x00000003060075a7 */ /* 0x001064000800017f */
[----:B-1----:R-:W-:Y:S05]  /*8310*/  @!P0 NANOSLEEP.SYNCS 0x989680 ;  /* 0x009896800000895d */ /* 0x002fea0003900000 */
[----:B------:R-:W1:Y:S02]  /*8320*/  @!P0 SYNCS.PHASECHK.TRANS64 P0, [R6+URZ], R3 ;  /* 0x00000003060085a7 */ /* 0x000e64000800007f */
[----:B-1----:R-:W-:Y:S05]  /*8330*/  @!P0 BRA `(.L_x_185) ;  /* 0xfffffffc00f08947 */ /* 0x002fea000383ffff */
[----:B------:R-:W-:Y:S05]  /*8340*/  BRA `(.L_x_198) ;  /* 0xfffffff800f87947 */ /* 0x000fea000383ffff */
.L_x_186:
[----:B-1----:R1:W2:Y:S02]  /*8350*/  SYNCS.PHASECHK.TRANS64.TRYWAIT P0, [R7+URZ], R4 ;  /* 0x00000004070075a7 */ /* 0x0022a4000800017f */
[----:B--2---:R-:W-:Y:S05]  /*8360*/  @!P0 NANOSLEEP.SYNCS 0x989680 ;  /* 0x009896800000895d */ /* 0x004fea0003900000 */
[----:B------:R-:W2:Y:S02]  /*8370*/  @!P0 SYNCS.PHASECHK.TRANS64 P0, [R7+URZ], R4 ;  /* 0x00000004070085a7 */ /* 0x000ea4000800007f */
[----:B--2---:R-:W-:Y:S05]  /*8380*/  @!P0 BRA `(.L_x_186) ;  /* 0xfffffffc00f08947 */ /* 0x004fea000383ffff */
[----:B------:R-:W-:Y:S05]  /*8390*/  BRA `(.L_x_199) ;  /* 0xfffffffc00007947 */ /* 0x000fea000383ffff */
.L_x_200:
[----:B------:R-:W-:-:S00]  /*83a0*/  BRA `(.L_x_200) ;  /* 0xfffffffc00fc7947 */ /* 0x000fc0000383ffff */
[----:B------:R-:W-:-:S00]  /*83b0*/  NOP ;  /* 0x0000000000007918 */ /* 0x000fc00000000000 */
        /* <DEDUP_REMOVED lines=12> */
.L_x_201:


//--------------------- .nv.global.init           --------------------------
	.section	.nv.global.init,"aw",@progbits
.nv.global.init:
	.type		$str$22,@object
	.size		$str$22,($str$23 - $str$22)
$str$22:
        /*0000*/ 	.byte	0x6b, 0x5f, 0x74, 0x69, 0x6c, 0x65, 0x5f, 0x63, 0x6f, 0x75, 0x6e, 0x74, 0x20, 0x3e, 0x3d, 0x20
        /*0010*/ 	.byte	0x31, 0x00
	.type		$str$23,@object
	.size		$str$23,(__unnamed_1 - $str$23)
$str$23:
        /*0012*/ 	.byte	0x2f, 0x74, 0x6d, 0x70, 0x2f, 0x63, 0x75, 0x74, 0x6c, 0x61, 0x73, 0x73, 0x5f, 0x73, 0x77, 0x65
        /*0022*/ 	.byte	0x65, 0x70, 0x5f, 0x73, 0x72, 0x63, 0x2f, 0x69, 0x6e, 0x63, 0x6c, 0x75, 0x64, 0x65, 0x2f, 0x63
        /*0032*/ 	.byte	0x75, 0x74, 0x6c, 0x61, 0x73, 0x73, 0x2f, 0x67, 0x65, 0x6d, 0x6d, 0x2f, 0x63, 0x6f, 0x6c, 0x6c
        /*0042*/ 	.byte	0x65, 0x63, 0x74, 0x69, 0x76, 0x65, 0x2f, 0x73, 0x6d, 0x39, 0x30, 0x5f, 0x6d, 0x6d, 0x61, 0x5f
        /*0052*/ 	.byte	0x74, 0x6d, 0x61, 0x5f, 0x67, 0x6d, 0x6d, 0x61, 0x5f, 0x73, 0x73, 0x5f, 0x77, 0x61, 0x72, 0x70
        /*0062*/ 	.byte	0x73, 0x70, 0x65, 0x63, 0x69, 0x61, 0x6c, 0x69, 0x7a, 0x65, 0x64, 0x2e, 0x68, 0x70, 0x70, 0x00
	.type		__unnamed_1,@object
	.size		__unnamed_1,(.L_0 - __unnamed_1)
__unnamed_1:
        /*0072*/ 	.byte	0x76, 0x6f, 0x69, 0x64, 0x20, 0x63, 0x75, 0x74, 0x6c, 0x61, 0x73, 0x73, 0x3a, 0x3a, 0x67, 0x65
        /* <DEDUP_REMOVED lines=180> */
        /*0bc2*/ 	.byte	0x6e, 0x74, 0x69, 0x74, 0x79, 0x5d, 0x00
.L_0:


//--------------------- .nv.shared._ZN7cutlass13device_kernelINS_4gemm6kernel13GemmUniversalIN4cute5tupleIJiiiiEEENS1_10collective13CollectiveMmaINS1_34MainloopSm90TmaGmmaWarpSpecializedILi6ENS5_IJNS4_1CILi4EEENSA_ILi1EEESC_EEENS1_35KernelTmaWarpSpecializedCooperativeEEENS5_IJNSA_ILi128EEESG_NSA_ILi64EEEEEENS_6half_tENS5_IJSC_llEEESJ_SK_NS4_8TiledMMAINS4_8MMA_AtomIJNS4_4SM904GMMA26MMA_64x128x16_F32F16F16_SSILNSO_5MajorE1ELSQ_1ELNSO_7ScaleInE1ELSR_1EEEEEENS4_6LayoutINS5_IJNSA_ILi2EEESC_SC_EEENS5_IJSC_NSA_ILi0EEESX_EEEEENS5_IJNS4_10UnderscoreES10_S10_EEEEENS4_13SM90_TMA_LOADENS4_14ComposedLayoutINS4_7SwizzleILi3ELi4ELi3EEENS4_18smem_ptr_flag_bitsILi16EEENSU_INS5_IJSH_NSA_ILi8EEEEEENS5_IJSC_SH_EEEEEEEvNS4_8identityENS4_23SM90_TMA_LOAD_MULTICASTES1D_vS1E_EENS_8epilogue10collective6detail29Sm90TmaWarpSpecializedAdapterINS1I_15DefaultEpilogueISJ_NS5_IJlSC_lEEES1M_NS1H_6thread17LinearCombinationISJ_Li1EffLNS1N_9ScaleType4KindE0ELNS_15FloatRoundStyleE2ESJ_EENS1_15EpilogueDefaultEEEEEvvEEEEvNT_6ParamsE --------------------------
	.section	.nv.shared._ZN7cutlass13device_kernelINS_4gemm6kernel13GemmUniversalIN4cute5tupleIJiiiiEEENS1_10collective13CollectiveMmaINS1_34MainloopSm90TmaGmmaWarpSpecializedILi6ENS5_IJNS4_1CILi4EEENSA_ILi1EEESC_EEENS1_35KernelTmaWarpSpecializedCooperativeEEENS5_IJNSA_ILi128EEESG_NSA_ILi64EEEEEENS_6half_tENS5_IJSC_llEEESJ_SK_NS4_8TiledMMAINS4_8MMA_AtomIJNS4_4SM904GMMA26MMA_64x128x16_F32F16F16_SSILNSO_5MajorE1ELSQ_1ELNSO_7ScaleInE1ELSR_1EEEEEENS4_6LayoutINS5_IJNSA_ILi2EEESC_SC_EEENS5_IJSC_NSA_ILi0EEESX_EEEEENS5_IJNS4_10UnderscoreES10_S10_EEEEENS4_13SM90_TMA_LOADENS4_14ComposedLayoutINS4_7SwizzleILi3ELi4ELi3EEENS4_18smem_ptr_flag_bitsILi16EEENSU_INS5_IJSH_NSA_ILi8EEEEEENS5_IJSC_SH_EEEEEEEvNS4_8identityENS4_23SM90_TMA_LOAD_MULTICASTES1D_vS1E_EENS_8epilogue10collective6detail29Sm90TmaWarpSpecializedAdapterINS1I_15DefaultEpilogueISJ_NS5_IJlSC_lEEES1M_NS1H_6thread17LinearCombinationISJ_Li1EffLNS1N_9ScaleType4KindE0ELNS_15FloatRoundStyleE2ESJ_EENS1_15EpilogueDefaultEEEEEvvEEEEvNT_6ParamsE,"aw",@nobits
	.sectionflags	@""
	.align	16
	.zero		1024


//--------------------- .nv.shared.reserved.0     --------------------------
	.section	.nv.shared.reserved.0,"aw",@nobits
	.weak		__nv_reservedSMEM_offset_0_alias
	.size		__nv_reservedSMEM_offset_0_alias, 0, 0
	.other		__nv_reservedSMEM_offset_0_alias,@"STO_CUDA_RESERVED_SHARED STV_DEFAULT"
__nv_reservedSMEM_offset_0_alias:
	.zero		0


//--------------------- .nv.global                --------------------------
	.section	.nv.global,"aw",@nobits
.nv.global:
	.type		_ZN40_INTERNAL_327348fb_4_k_cu_c0cdb1a8_216294cute1_E,@object
	.size		_ZN40_INTERNAL_327348fb_4_k_cu_c0cdb1a8_216294cute1_E,(_ZN40_INTERNAL_327348fb_4_k_cu_c0cdb1a8_216294cuda3std3__45__cpo6cbeginE - _ZN40_INTERNAL_327348fb_4_k_cu_c0cdb1a8_216294cute1_E)
_ZN40_INTERNAL_327348fb_4_k_cu_c0cdb1a8_216294cute1_E:
	.zero		1
	.type		_ZN40_INTERNAL_327348fb_4_k_cu_c0cdb1a8_216294cuda3std3__45__cpo6cbeginE,@object
	.size		_ZN40_INTERNAL_327348fb_4_k_cu_c0cdb1a8_216294cuda3std3__45__cpo6cbeginE,(_ZN40_INTERNAL_327348fb_4_k_cu_c0cdb1a8_216294cuda3std3__48in_placeE - _ZN40_INTERNAL_327348fb_4_k_cu_c0cdb1a8_216294cuda3std3__45__cpo6cbeginE)
_ZN40_INTERNAL_327348fb_4_k_cu_c0cdb1a8_216294cuda3std3__45__cpo6cbeginE:
	.zero		1
	.type		_ZN40_INTERNAL_327348fb_4_k_cu_c0cdb1a8_216294cuda3std3__48in_placeE,@object
	.size		_ZN40_INTERNAL_327348fb_4_k_cu_c0cdb1a8_216294cuda3std3__48in_placeE,(_ZN40_INTERNAL_327348fb_4_k_cu_c0cdb1a8_216294cuda3std6ranges3__45__cpo9iter_moveE - _ZN40_INTERNAL_327348fb_4_k_cu_c0cdb1a8_216294cuda3std3__48in_placeE)
_ZN40_INTERNAL_327348fb_4_k_cu_c0cdb1a8_216294cuda3std3__48in_placeE:
	.zero		1
	.type		_ZN40_INTERNAL_327348fb_4_k_cu_c0cdb1a8_216294cuda3std6ranges3__45__cpo9iter_moveE,@object
	.size		_ZN40_INTERNAL_327348fb_4_k_cu_c0cdb1a8_216294cuda3std6ranges3__45__cpo9iter_moveE,(_ZN40_INTERNAL_327348fb_4_k_cu_c0cdb1a8_216294cuda3std3__45__cpo5beginE - _ZN40_INTERNAL_327348fb_4_k_cu_c0cdb1a8_216294cuda3std6ranges3__45__cpo9iter_moveE)
_ZN40_INTERNAL_327348fb_4_k_cu_c0cdb1a8_216294cuda3std6ranges3__45__cpo9iter_moveE:
	.zero		1
	.type		_ZN40_INTERNAL_327348fb_4_k_cu_c0cdb1a8_216294cuda3std3__45__cpo5beginE,@object
	.size		_ZN40_INTERNAL_327348fb_4_k_cu_c0cdb1a8_216294cuda3std3__45__cpo5beginE,(_ZN40_INTERNAL_327348fb_4_k_cu_c0cdb1a8_216294cuda3std3__442_GLOBAL__N__327348fb_4_k_cu_c0cdb1a8_216296ignoreE - _ZN40_INTERNAL_327348fb_4_k_cu_c0cdb1a8_216294cuda3std3__45__cpo5beginE)
_ZN40_INTERNAL_327348fb_4_k_cu_c0cdb1a8_216294cuda3std3__45__cpo5beginE:
	.zero		1
	.type		_ZN40_INTERNAL_327348fb_4_k_cu_c0cdb1a8_216294cuda3std3__442_GLOBAL__N__327348fb_4_k_cu_c0cdb1a8_216296ignoreE,@object
	.size		_ZN40_INTERNAL_327348fb_4_k_cu_c0cdb1a8_216294cuda3std3__442_GLOBAL__N__327348fb_4_k_cu_c0cdb1a8_216296ignoreE,(_ZN40_INTERNAL_327348fb_4_k_cu_c0cdb1a8_216294cute7productE - _ZN40_INTERNAL_327348fb_4_k_cu_c0cdb1a8_216294cuda3std3__442_GLOBAL__N__327348fb_4_k_cu_c0cdb1a8_216296ignoreE)
_ZN40_INTERNAL_327348fb_4_k_cu_c0cdb1a8_216294cuda3std3__442_GLOBAL__N__327348fb_4_k_cu_c0cdb1a8_216296ignoreE:
	.zero		1
	.type		_ZN40_INTERNAL_327348fb_4_k_cu_c0cdb1a8_216294cute7productE,@object
	.size		_ZN40_INTERNAL_327348fb_4_k_cu_c0cdb1a8_216294cute7productE,(_ZN40_INTERNAL_327348fb_4_k_cu_c0cdb1a8_216294cuda3std3__45__cpo3endE - _ZN40_INTERNAL_327348fb_4_k_cu_c0cdb1a8_216294cute7productE)
_ZN40_INTERNAL_327348fb_4_k_cu_c0cdb1a8_216294cute7productE:
	.zero		1
	.type		_ZN40_INTERNAL_327348fb_4_k_cu_c0cdb1a8_216294cuda3std3__45__cpo3endE,@object
	.size		_ZN40_INTERNAL_327348fb_4_k_cu_c0cdb1a8_216294cuda3std3__45__cpo3endE,(_ZN40_INTERNAL_327348fb_4_k_cu_c0cdb1a8_216294cuda3std3__419piecewise_constructE - _ZN40_INTERNAL_327348fb_4_k_cu_c0cdb1a8_216294cuda3std3__45__cpo3endE)
_ZN40_INTERNAL_327348fb_4_k_cu_c0cdb1a8_216294cuda3std3__45__cpo3endE:
	.zero		1
	.type		_ZN40_INTERNAL_327348fb_4_k_cu_c0cdb1a8_216294cuda3std3__419piecewise_constructE,@object
	.size		_ZN40_INTERNAL_327348fb_4_k_cu_c0cdb1a8_216294cuda3std3__419piecewise_constructE,(_ZN40_INTERNAL_327348fb_4_k_cu_c0cdb1a8_216294cuda3std3__45__cpo4cendE - _ZN40_INTERNAL_327348fb_4_k_cu_c0cdb1a8_216294cuda3std3__419piecewise_constructE)
_ZN40_INTERNAL_327348fb_4_k_cu_c0cdb1a8_216294cuda3std3__419piecewise_constructE:
	.zero		1
	.type		_ZN40_INTERNAL_327348fb_4_k_cu_c0cdb1a8_216294cuda3std3__45__cpo4cendE,@object
	.size		_ZN40_INTERNAL_327348fb_4_k_cu_c0cdb1a8_216294cuda3std3__45__cpo4cendE,(_ZN40_INTERNAL_327348fb_4_k_cu_c0cdb1a8_216294cuda3std6ranges3__45__cpo4swapE - _ZN40_INTERNAL_327348fb_4_k_cu_c0cdb1a8_216294cuda3std3__45__cpo4cendE)
_ZN40_INTERNAL_327348fb_4_k_cu_c0cdb1a8_216294cuda3std3__45__cpo4cendE:
	.zero		1
	.type		_ZN40_INTERNAL_327348fb_4_k_cu_c0cdb1a8_216294cuda3std6ranges3__45__cpo4swapE,@object
	.size		_ZN40_INTERNAL_327348fb_4_k_cu_c0cdb1a8_216294cuda3std6ranges3__45__cpo4swapE,(.L_8 - _ZN40_INTERNAL_327348fb_4_k_cu_c0cdb1a8_216294cuda3std6ranges3__45__cpo4swapE)
_ZN40_INTERNAL_327348fb_4_k_cu_c0cdb1a8_216294cuda3std6ranges3__45__cpo4swapE:
	.zero		1
.L_8:


//--------------------- .nv.constant0._ZN7cutlass13device_kernelINS_4gemm6kernel13GemmUniversalIN4cute5tupleIJiiiiEEENS1_10collective13CollectiveMmaINS1_34MainloopSm90TmaGmmaWarpSpecializedILi6ENS5_IJNS4_1CILi4EEENSA_ILi1EEESC_EEENS1_35KernelTmaWarpSpecializedCooperativeEEENS5_IJNSA_ILi128EEESG_NSA_ILi64EEEEEENS_6half_tENS5_IJSC_llEEESJ_SK_NS4_8TiledMMAINS4_8MMA_AtomIJNS4_4SM904GMMA26MMA_64x128x16_F32F16F16_SSILNSO_5MajorE1ELSQ_1ELNSO_7ScaleInE1ELSR_1EEEEEENS4_6LayoutINS5_IJNSA_ILi2EEESC_SC_EEENS5_IJSC_NSA_ILi0EEESX_EEEEENS5_IJNS4_10UnderscoreES10_S10_EEEEENS4_13SM90_TMA_LOADENS4_14ComposedLayoutINS4_7SwizzleILi3ELi4ELi3EEENS4_18smem_ptr_flag_bitsILi16EEENSU_INS5_IJSH_NSA_ILi8EEEEEENS5_IJSC_SH_EEEEEEEvNS4_8identityENS4_23SM90_TMA_LOAD_MULTICASTES1D_vS1E_EENS_8epilogue10collective6detail29Sm90TmaWarpSpecializedAdapterINS1I_15DefaultEpilogueISJ_NS5_IJlSC_lEEES1M_NS1H_6thread17LinearCombinationISJ_Li1EffLNS1N_9ScaleType4KindE0ELNS_15FloatRoundStyleE2ESJ_EENS1_15EpilogueDefaultEEEEEvvEEEEvNT_6ParamsE --------------------------
	.section	.nv.constant0._ZN7cutlass13device_kernelINS_4gemm6kernel13GemmUniversalIN4cute5tupleIJiiiiEEENS1_10collective13CollectiveMmaINS1_34MainloopSm90TmaGmmaWarpSpecializedILi6ENS5_IJNS4_1CILi4EEENSA_ILi1EEESC_EEENS1_35KernelTmaWarpSpecializedCooperativeEEENS5_IJNSA_ILi128EEESG_NSA_ILi64EEEEEENS_6half_tENS5_IJSC_llEEESJ_SK_NS4_8TiledMMAINS4_8MMA_AtomIJNS4_4SM904GMMA26MMA_64x128x16_F32F16F16_SSILNSO_5MajorE1ELSQ_1ELNSO_7ScaleInE1ELSR_1EEEEEENS4_6LayoutINS5_IJNSA_ILi2EEESC_SC_EEENS5_IJSC_NSA_ILi0EEESX_EEEEENS5_IJNS4_10UnderscoreES10_S10_EEEEENS4_13SM90_TMA_LOADENS4_14ComposedLayoutINS4_7SwizzleILi3ELi4ELi3EEENS4_18smem_ptr_flag_bitsILi16EEENSU_INS5_IJSH_NSA_ILi8EEEEEENS5_IJSC_SH_EEEEEEEvNS4_8identityENS4_23SM90_TMA_LOAD_MULTICASTES1D_vS1E_EENS_8epilogue10collective6detail29Sm90TmaWarpSpecializedAdapterINS1I_15DefaultEpilogueISJ_NS5_IJlSC_lEEES1M_NS1H_6thread17LinearCombinationISJ_Li1EffLNS1N_9ScaleType4KindE0ELNS_15FloatRoundStyleE2ESJ_EENS1_15EpilogueDefaultEEEEEvvEEEEvNT_6ParamsE,"a",@progbits
	.sectionflags	@""
	.align	4
.nv.constant0._ZN7cutlass13device_kernelINS_4gemm6kernel13GemmUniversalIN4cute5tupleIJiiiiEEENS1_10collective13CollectiveMmaINS1_34MainloopSm90TmaGmmaWarpSpecializedILi6ENS5_IJNS4_1CILi4EEENSA_ILi1EEESC_EEENS1_35KernelTmaWarpSpecializedCooperativeEEENS5_IJNSA_ILi128EEESG_NSA_ILi64EEEEEENS_6half_tENS5_IJSC_llEEESJ_SK_NS4_8TiledMMAINS4_8MMA_AtomIJNS4_4SM904GMMA26MMA_64x128x16_F32F16F16_SSILNSO_5MajorE1ELSQ_1ELNSO_7ScaleInE1ELSR_1EEEEEENS4_6LayoutINS5_IJNSA_ILi2EEESC_SC_EEENS5_IJSC_NSA_ILi0EEESX_EEEEENS5_IJNS4_10UnderscoreES10_S10_EEEEENS4_13SM90_TMA_LOADENS4_14ComposedLayoutINS4_7SwizzleILi3ELi4ELi3EEENS4_18smem_ptr_flag_bitsILi16EEENSU_INS5_IJSH_NSA_ILi8EEEEEENS5_IJSC_SH_EEEEEEEvNS4_8identityENS4_23SM90_TMA_LOAD_MULTICASTES1D_vS1E_EENS_8epilogue10collective6detail29Sm90TmaWarpSpecializedAdapterINS1I_15DefaultEpilogueISJ_NS5_IJlSC_lEEES1M_NS1H_6thread17LinearCombinationISJ_Li1EffLNS1N_9ScaleType4KindE0ELNS_15FloatRoundStyleE2ESJ_EENS1_15EpilogueDefaultEEEEEvvEEEEvNT_6ParamsE:
	.zero		1664


//--------------------- SYMBOLS --------------------------

	.type		.nv.reservedSmem.offset0,@object
	.size		.nv.reservedSmem.offset0,0x4
	.type		__assertfail,@function
